	.target	sm_90a

	.elftype	@"ET_EXEC"


//--------------------- .note.nv.tkinfo           --------------------------
	.section	.note.nv.tkinfo,"",@"SHT_NOTE"
	.sectionflags	@"SHF_NOTE_NV_TKINFO"
	.tkinfo
        /*0018*/ 	.word	0x00000002
        /*0030*/ 	.string	""
        /*0030*/ 	.string	"ptxas"
        /*0030*/ 	.string	"Cuda compilation tools, release 13.0, V13.0.88"
        /*0030*/ 	.string	"Build cuda_13.0.r13.0/compiler.36424714_0"
        /*0030*/ 	.string	"-arch sm_90a -m 64 "



//--------------------- .note.nv.cuinfo           --------------------------
	.section	.note.nv.cuinfo,"",@"SHT_NOTE"
	.sectionflags	@"SHF_NOTE_NV_CUINFO"
        /*0018*/ 	.short	0x0002
        /*001a*/ 	.short	0x005a
        /*001c*/ 	.short	0x0082
	.zero		2


//--------------------- .nv.info                  --------------------------
	.section	.nv.info,"",@"SHT_CUDA_INFO"
	.align	4


	//----- nvinfo : EIATTR_REGCOUNT
	.align		4
        /*0000*/ 	.byte	0x04, 0x2f
        /*0002*/ 	.short	(.L_12 - .L_11)
	.align		4
.L_11:
        /*0004*/ 	.word	index@(_ZN7cutlass13device_kernelINS_4gemm6kernel13GemmUniversalIN4cute5tupleIJiiiiEEENS1_10collective13CollectiveMmaINS1_37MainloopSm90TmaGmmaWarpSpecializedFP8ILi6ENS5_IJNS4_1CILi1EEESB_SB_EEENS1_35KernelTmaWarpSpecializedCooperativeEEENS5_IJNSA_ILi128EEENSA_ILi256EEENSA_ILi32EEEEEENS_12float_e4m3_tENS5_IJlSB_lEEESJ_SK_NS4_8TiledMMAINS4_8MMA_AtomIJNS4_4SM904GMMA31MMA_64x256x32_F32E4M3E4M3_SS_TNILNSO_7ScaleInE1ELSQ_1EEEEEENS4_6LayoutINS5_IJNSA_ILi2EEESB_SB_EEENS5_IJSB_NSA_ILi0EEESW_EEEEENS5_IJNS4_10UnderscoreESZ_SZ_EEEEENS4_13SM90_TMA_LOADENS4_14ComposedLayoutINS4_7SwizzleILi1ELi4ELi3EEENS4_18smem_ptr_flag_bitsILi8EEENST_INS5_IJNSA_ILi8EEESH_EEENS5_IJSH_SB_EEEEEEEvNS4_8identityES12_S1C_vS1D_EENS_8epilogue10collective6detail29Sm90TmaWarpSpecializedAdapterINS1G_15DefaultEpilogueISJ_SK_SK_NS1F_6thread17LinearCombinationISJ_Li1EffLNS1K_9ScaleType4KindE0ELNS_15FloatRoundStyleE2ESJ_EENS1_15EpilogueDefaultEEEEEvvEEEEvNT_6ParamsE)
        /*0008*/ 	.word	0x000000a8


	//----- nvinfo : EIATTR_FRAME_SIZE
	.align		4
.L_12:
        /*000c*/ 	.byte	0x04, 0x11
        /*000e*/ 	.short	(.L_14 - .L_13)
	.align		4
.L_13:
        /*0010*/ 	.word	index@(_ZN7cutlass13device_kernelINS_4gemm6kernel13GemmUniversalIN4cute5tupleIJiiiiEEENS1_10collective13CollectiveMmaINS1_37MainloopSm90TmaGmmaWarpSpecializedFP8ILi6ENS5_IJNS4_1CILi1EEESB_SB_EEENS1_35KernelTmaWarpSpecializedCooperativeEEENS5_IJNSA_ILi128EEENSA_ILi256EEENSA_ILi32EEEEEENS_12float_e4m3_tENS5_IJlSB_lEEESJ_SK_NS4_8TiledMMAINS4_8MMA_AtomIJNS4_4SM904GMMA31MMA_64x256x32_F32E4M3E4M3_SS_TNILNSO_7ScaleInE1ELSQ_1EEEEEENS4_6LayoutINS5_IJNSA_ILi2EEESB_SB_EEENS5_IJSB_NSA_ILi0EEESW_EEEEENS5_IJNS4_10UnderscoreESZ_SZ_EEEEENS4_13SM90_TMA_LOADENS4_14ComposedLayoutINS4_7SwizzleILi1ELi4ELi3EEENS4_18smem_ptr_flag_bitsILi8EEENST_INS5_IJNSA_ILi8EEESH_EEENS5_IJSH_SB_EEEEEEEvNS4_8identityES12_S1C_vS1D_EENS_8epilogue10collective6detail29Sm90TmaWarpSpecializedAdapterINS1G_15DefaultEpilogueISJ_SK_SK_NS1F_6thread17LinearCombinationISJ_Li1EffLNS1K_9ScaleType4KindE0ELNS_15FloatRoundStyleE2ESJ_EENS1_15EpilogueDefaultEEEEEvvEEEEvNT_6ParamsE)
        /*0014*/ 	.word	0x00000100


	//----- nvinfo : EIATTR_MIN_STACK_SIZE
	.align		4
.L_14:
        /*0018*/ 	.byte	0x04, 0x12
        /*001a*/ 	.short	(.L_16 - .L_15)
	.align		4
.L_15:
        /*001c*/ 	.word	index@(_ZN7cutlass13device_kernelINS_4gemm6kernel13GemmUniversalIN4cute5tupleIJiiiiEEENS1_10collective13CollectiveMmaINS1_37MainloopSm90TmaGmmaWarpSpecializedFP8ILi6ENS5_IJNS4_1CILi1EEESB_SB_EEENS1_35KernelTmaWarpSpecializedCooperativeEEENS5_IJNSA_ILi128EEENSA_ILi256EEENSA_ILi32EEEEEENS_12float_e4m3_tENS5_IJlSB_lEEESJ_SK_NS4_8TiledMMAINS4_8MMA_AtomIJNS4_4SM904GMMA31MMA_64x256x32_F32E4M3E4M3_SS_TNILNSO_7ScaleInE1ELSQ_1EEEEEENS4_6LayoutINS5_IJNSA_ILi2EEESB_SB_EEENS5_IJSB_NSA_ILi0EEESW_EEEEENS5_IJNS4_10UnderscoreESZ_SZ_EEEEENS4_13SM90_TMA_LOADENS4_14ComposedLayoutINS4_7SwizzleILi1ELi4ELi3EEENS4_18smem_ptr_flag_bitsILi8EEENST_INS5_IJNSA_ILi8EEESH_EEENS5_IJSH_SB_EEEEEEEvNS4_8identityES12_S1C_vS1D_EENS_8epilogue10collective6detail29Sm90TmaWarpSpecializedAdapterINS1G_15DefaultEpilogueISJ_SK_SK_NS1F_6thread17LinearCombinationISJ_Li1EffLNS1K_9ScaleType4KindE0ELNS_15FloatRoundStyleE2ESJ_EENS1_15EpilogueDefaultEEEEEvvEEEEvNT_6ParamsE)
        /*0020*/ 	.word	0x00000100
.L_16:


//--------------------- .nv.compat                --------------------------
	.section	.nv.compat,"",@"SHT_CUDA_COMPAT_INFO"
	.align	4
        /*0000*/ 	.byte	0x02, 0x09, 0x01, 0x00, 0x02, 0x02, 0x04, 0x00, 0x02, 0x05, 0x05, 0x00, 0x03, 0x07, 0x01, 0x01
        /*0010*/ 	.byte	0x02, 0x03, 0x01, 0x00, 0x02, 0x06, 0x01, 0x00, 0x04, 0x0b, 0x08, 0x00, 0x00, 0x00, 0x00, 0x00
        /*0020*/ 	.byte	0x00, 0x00, 0x00, 0x00


//--------------------- .nv.info._ZN7cutlass13device_kernelINS_4gemm6kernel13GemmUniversalIN4cute5tupleIJiiiiEEENS1_10collective13CollectiveMmaINS1_37MainloopSm90TmaGmmaWarpSpecializedFP8ILi6ENS5_IJNS4_1CILi1EEESB_SB_EEENS1_35KernelTmaWarpSpecializedCooperativeEEENS5_IJNSA_ILi128EEENSA_ILi256EEENSA_ILi32EEEEEENS_12float_e4m3_tENS5_IJlSB_lEEESJ_SK_NS4_8TiledMMAINS4_8MMA_AtomIJNS4_4SM904GMMA31MMA_64x256x32_F32E4M3E4M3_SS_TNILNSO_7ScaleInE1ELSQ_1EEEEEENS4_6LayoutINS5_IJNSA_ILi2EEESB_SB_EEENS5_IJSB_NSA_ILi0EEESW_EEEEENS5_IJNS4_10UnderscoreESZ_SZ_EEEEENS4_13SM90_TMA_LOADENS4_14ComposedLayoutINS4_7SwizzleILi1ELi4ELi3EEENS4_18smem_ptr_flag_bitsILi8EEENST_INS5_IJNSA_ILi8EEESH_EEENS5_IJSH_SB_EEEEEEEvNS4_8identityES12_S1C_vS1D_EENS_8epilogue10collective6detail29Sm90TmaWarpSpecializedAdapterINS1G_15DefaultEpilogueISJ_SK_SK_NS1F_6thread17LinearCombinationISJ_Li1EffLNS1K_9ScaleType4KindE0ELNS_15FloatRoundStyleE2ESJ_EENS1_15EpilogueDefaultEEEEEvvEEEEvNT_6ParamsE --------------------------
	.section	.nv.info._ZN7cutlass13device_kernelINS_4gemm6kernel13GemmUniversalIN4cute5tupleIJiiiiEEENS1_10collective13CollectiveMmaINS1_37MainloopSm90TmaGmmaWarpSpecializedFP8ILi6ENS5_IJNS4_1CILi1EEESB_SB_EEENS1_35KernelTmaWarpSpecializedCooperativeEEENS5_IJNSA_ILi128EEENSA_ILi256EEENSA_ILi32EEEEEENS_12float_e4m3_tENS5_IJlSB_lEEESJ_SK_NS4_8TiledMMAINS4_8MMA_AtomIJNS4_4SM904GMMA31MMA_64x256x32_F32E4M3E4M3_SS_TNILNSO_7ScaleInE1ELSQ_1EEEEEENS4_6LayoutINS5_IJNSA_ILi2EEESB_SB_EEENS5_IJSB_NSA_ILi0EEESW_EEEEENS5_IJNS4_10UnderscoreESZ_SZ_EEEEENS4_13SM90_TMA_LOADENS4_14ComposedLayoutINS4_7SwizzleILi1ELi4ELi3EEENS4_18smem_ptr_flag_bitsILi8EEENST_INS5_IJNSA_ILi8EEESH_EEENS5_IJSH_SB_EEEEEEEvNS4_8identityES12_S1C_vS1D_EENS_8epilogue10collective6detail29Sm90TmaWarpSpecializedAdapterINS1G_15DefaultEpilogueISJ_SK_SK_NS1F_6thread17LinearCombinationISJ_Li1EffLNS1K_9ScaleType4KindE0ELNS_15FloatRoundStyleE2ESJ_EENS1_15EpilogueDefaultEEEEEvvEEEEvNT_6ParamsE,"",@"SHT_CUDA_INFO"
	.sectionflags	@""
	.align	4


	//----- nvinfo : EIATTR_CUDA_API_VERSION
	.align		4
        /*0000*/ 	.byte	0x04, 0x37
        /*0002*/ 	.short	(.L_18 - .L_17)
.L_17:
        /*0004*/ 	.word	0x00000082


	//----- nvinfo : EIATTR_KPARAM_INFO
	.align		4
.L_18:
        /*0008*/ 	.byte	0x04, 0x17
        /*000a*/ 	.short	(.L_20 - .L_19)
.L_19:
        /*000c*/ 	.word	0x00000000
        /*0010*/ 	.short	0x0000
        /*0012*/ 	.short	0x0070
        /*0014*/ 	.byte	0x00, 0xf0, 0x01, 0x10


	//----- nvinfo : EIATTR_SPARSE_MMA_MASK
	.align		4
.L_20:
        /*0018*/ 	.byte	0x03, 0x50
        /*001a*/ 	.short	0x0000


	//----- nvinfo : EIATTR_MAXREG_COUNT
	.align		4
        /*001c*/ 	.byte	0x03, 0x1b
        /*001e*/ 	.short	0x00a8


	//----- nvinfo : EIATTR_NUM_BARRIERS
	.align		4
        /*0020*/ 	.byte	0x02, 0x4c
        /*0022*/ 	.byte	0x01
	.zero		1


	//----- nvinfo : EIATTR_ANNOTATIONS
	.align		4
        /*0024*/ 	.byte	0x04, 0x55
        /*0026*/ 	.short	(.L_22 - .L_21)


	//   ....[0]....
.L_21:
        /*0028*/ 	.word	0x00000001
        /*002c*/ 	.byte	0xd0, 0x05, 0x00, 0x00, 0x01, 0x00, 0x00, 0x00, 0xf0, 0x05, 0x00, 0x00, 0x01, 0x00, 0x00, 0x00
        /* <DEDUP_REMOVED lines=193> */
        /*0c4c*/ 	.byte	0xd0, 0x00, 0x01, 0x00


	//----- nvinfo : EIATTR_MERCURY_ISA_VERSION
	.align		4
.L_22:
        /*0c50*/ 	.byte	0x03, 0x5f
        /*0c52*/ 	.short	0x0101


	//----- nvinfo : EIATTR_INT_WARP_WIDE_INSTR_OFFSETS
	.align		4
        /*0c54*/ 	.byte	0x04, 0x31
        /*0c56*/ 	.short	(.L_24 - .L_23)


	//   ....[0]....
.L_23:
        /*0c58*/ 	.word	0x000004a0


	//   ....[1]....
        /*0c5c*/ 	.word	0x000004b0


	//   ....[2]....
        /*0c60*/ 	.word	0x000005e0


	//----- nvinfo : EIATTR_COOP_GROUP_MASK_REGIDS
	.align		4
.L_24:
        /*0c64*/ 	.byte	0x04, 0x29
        /*0c66*/ 	.short	(.L_26 - .L_25)


	//   ....[0]....
.L_25:
        /*0c68*/ 	.word	0xffffffff


	//   ....[1]....
        /*0c6c*/ 	.word	0xffffffff


	//   ....[2]....
        /*0c70*/ 	.word	0xffffffff


	//   ....[3]....
        /*0c74*/ 	.word	0xffffffff


	//   ....[4]....
        /*0c78*/ 	.word	0xffffffff


	//----- nvinfo : EIATTR_COOP_GROUP_INSTR_OFFSETS
	.align		4
.L_26:
        /*0c7c*/ 	.byte	0x04, 0x28
        /*0c7e*/ 	.short	(.L_28 - .L_27)


	//   ....[0]....
.L_27:
        /*0c80*/ 	.word	0x00000070


	//   ....[1]....
        /*0c84*/ 	.word	0x00000080


	//   ....[2]....
        /*0c88*/ 	.word	0x000001a0


	//   ....[3]....
        /*0c8c*/ 	.word	0x000003f0


	//   ....[4]....
        /*0c90*/ 	.word	0x00001330


	//----- nvinfo : EIATTR_REG_RECONFIG
	.align		4
.L_28:
        /*0c94*/ 	.byte	0x01, 0x54
	.zero		2


	//----- nvinfo : EIATTR_MBARRIER_INSTR_OFFSETS
	.align		4
        /*0c98*/ 	.byte	0x04, 0x39
        /*0c9a*/ 	.short	(.L_30 - .L_29)


	//   ....[0]....
.L_29:
        /*0c9c*/ 	.word	0x00000320
        /*0ca0*/ 	.word	0x000000ff
        /*0ca4*/ 	.word	0x00000000
        /*0ca8*/ 	.short	0x0100
        /*0caa*/ 	.byte	0x09
	.zero		1


	//   ....[1]....
        /*0cac*/ 	.word	0x00000330
        /*0cb0*/ 	.word	0x000000ff
        /*0cb4*/ 	.word	0x00000030
        /*0cb8*/ 	.short	0x0100
        /*0cba*/ 	.byte	0x09
	.zero		1


	//   ....[2]....
        /*0cbc*/ 	.word	0x00000340
        /*0cc0*/ 	.word	0x000000ff
        /*0cc4*/ 	.word	0x00000008
        /*0cc8*/ 	.short	0x0100
        /*0cca*/ 	.byte	0x09
	.zero		1


	//   ....[3]....
        /*0ccc*/ 	.word	0x00000350
        /*0cd0*/ 	.word	0x000000ff
        /*0cd4*/ 	.word	0x00000038
        /*0cd8*/ 	.short	0x0100
        /*0cda*/ 	.byte	0x09
	.zero		1


	//   ....[4]....
        /*0cdc*/ 	.word	0x00000360
        /*0ce0*/ 	.word	0x000000ff
        /*0ce4*/ 	.word	0x00000010
        /*0ce8*/ 	.short	0x0100
        /*0cea*/ 	.byte	0x09
	.zero		1


	//   ....[5]....
        /*0cec*/ 	.word	0x00000370
        /*0cf0*/ 	.word	0x000000ff
        /*0cf4*/ 	.word	0x00000040
        /*0cf8*/ 	.short	0x0100
        /*0cfa*/ 	.byte	0x09
	.zero		1


	//   ....[6]....
        /*0cfc*/ 	.word	0x00000380
        /*0d00*/ 	.word	0x000000ff
        /*0d04*/ 	.word	0x00000018
        /*0d08*/ 	.short	0x0100
        /*0d0a*/ 	.byte	0x09
	.zero		1


	//   ....[7]....
        /*0d0c*/ 	.word	0x00000390
        /*0d10*/ 	.word	0x000000ff
        /*0d14*/ 	.word	0x00000048
        /*0d18*/ 	.short	0x0100
        /*0d1a*/ 	.byte	0x09
	.zero		1


	//   ....[8]....
        /*0d1c*/ 	.word	0x000003a0
        /*0d20*/ 	.word	0x000000ff
        /*0d24*/ 	.word	0x00000020
        /*0d28*/ 	.short	0x0100
        /*0d2a*/ 	.byte	0x09
	.zero		1


	//   ....[9]....
        /*0d2c*/ 	.word	0x000003b0
        /*0d30*/ 	.word	0x000000ff
        /*0d34*/ 	.word	0x00000050
        /*0d38*/ 	.short	0x0100
        /*0d3a*/ 	.byte	0x09
	.zero		1


	//   ....[10]....
        /*0d3c*/ 	.word	0x000003c0
        /*0d40*/ 	.word	0x000000ff
        /*0d44*/ 	.word	0x00000028
        /*0d48*/ 	.short	0x0100
        /*0d4a*/ 	.byte	0x09
	.zero		1


	//   ....[11]....
        /*0d4c*/ 	.word	0x000003d0
        /*0d50*/ 	.word	0x000000ff
        /*0d54*/ 	.word	0x00000058
        /*0d58*/ 	.short	0x0100
        /*0d5a*/ 	.byte	0x09
	.zero		1


	//   ....[12]....
        /*0d5c*/ 	.word	0x00000610
        /*0d60*/ 	.word	0x000000ff
        /*0d64*/ 	.word	0x00000070
        /*0d68*/ 	.short	0x0100
        /*0d6a*/ 	.byte	0x06
	.zero		1


	//   ....[13]....
        /*0d6c*/ 	.word	0x00000620
        /*0d70*/ 	.word	0x000000ff
        /*0d74*/ 	.word	0x00000078
        /*0d78*/ 	.short	0x0100
        /*0d7a*/ 	.byte	0x06
	.zero		1


	//   ....[14]....
        /*0d7c*/ 	.word	0x00001b40
        /*0d80*/ 	.word	0x000000ff
        /*0d84*/ 	.word	0x00000000
        /*0d88*/ 	.short	0x010a
        /*0d8a*/ 	.byte	0x06
	.zero		1


	//   ....[15]....
        /*0d8c*/ 	.word	0x00001b80
        /*0d90*/ 	.word	0x000000ff
        /*0d94*/ 	.word	0x00000000
        /*0d98*/ 	.short	0x010a
        /*0d9a*/ 	.byte	0x06
	.zero		1


	//   ....[16]....
        /*0d9c*/ 	.word	0x00002d40
        /*0da0*/ 	.word	0x000000ff
        /*0da4*/ 	.word	0x00000000
        /*0da8*/ 	.short	0x010a
        /*0daa*/ 	.byte	0x09
	.zero		1


	//   ....[17]....
        /*0dac*/ 	.word	0x00002d80
        /*0db0*/ 	.word	0x000000ff
        /*0db4*/ 	.word	0x00000000
        /*0db8*/ 	.short	0x010a
        /*0dba*/ 	.byte	0x09
	.zero		1


	//   ....[18]....
        /*0dbc*/ 	.word	0x00003d50
        /*0dc0*/ 	.word	0x000000ff
        /*0dc4*/ 	.word	0x00000000
        /*0dc8*/ 	.short	0x0101
        /*0dca*/ 	.byte	0x08
	.zero		1


	//   ....[19]....
        /*0dcc*/ 	.word	0x00004f20
        /*0dd0*/ 	.word	0x000000ff
        /*0dd4*/ 	.word	0x00000000
        /*0dd8*/ 	.short	0x0101
        /*0dda*/ 	.byte	0x08
	.zero		1


	//   ....[20]....
        /*0ddc*/ 	.word	0x0000f1d0
        /*0de0*/ 	.word	0x0000000d
        /*0de4*/ 	.word	0x00000030
        /*0de8*/ 	.short	0x010a
        /*0dea*/ 	.byte	0x3f
	.zero		1


	//   ....[21]....
        /*0dec*/ 	.word	0x0000f590
        /*0df0*/ 	.word	0x00000004
        /*0df4*/ 	.word	0x00000078
        /*0df8*/ 	.short	0x0101
        /*0dfa*/ 	.byte	0x3f
	.zero		1


	//   ....[22]....
        /*0dfc*/ 	.word	0x0000fd00
        /*0e00*/ 	.word	0x00000007
        /*0e04*/ 	.word	0x00000000
        /*0e08*/ 	.short	0x010a
        /*0e0a*/ 	.byte	0x3f
	.zero		1


	//   ....[23]....
        /*0e0c*/ 	.word	0x0000fd80
        /*0e10*/ 	.word	0x00000009
        /*0e14*/ 	.word	0x00000000
        /*0e18*/ 	.short	0x010a
        /*0e1a*/ 	.byte	0x3f
	.zero		1


	//   ....[24]....
        /*0e1c*/ 	.word	0x0000fe10
        /*0e20*/ 	.word	0x00000006
        /*0e24*/ 	.word	0x00000000
        /*0e28*/ 	.short	0x010a
        /*0e2a*/ 	.byte	0x3f
	.zero		1


	//   ....[25]....
        /*0e2c*/ 	.word	0x0000fea0
        /*0e30*/ 	.word	0x00000009
        /*0e34*/ 	.word	0x00000000
        /*0e38*/ 	.short	0x010a
        /*0e3a*/ 	.byte	0x3f
	.zero		1


	//   ....[26]....
        /*0e3c*/ 	.word	0x0000ff30
        /*0e40*/ 	.word	0x00000006
        /*0e44*/ 	.word	0x00000000
        /*0e48*/ 	.short	0x010a
        /*0e4a*/ 	.byte	0x3f
	.zero		1


	//   ....[27]....
        /*0e4c*/ 	.word	0x0000ffc0
        /*0e50*/ 	.word	0x00000003
        /*0e54*/ 	.word	0x00000000
        /*0e58*/ 	.short	0x010a
        /*0e5a*/ 	.byte	0x3f
	.zero		1


	//   ....[28]....
        /*0e5c*/ 	.word	0x00010030
        /*0e60*/ 	.word	0x00000003
        /*0e64*/ 	.word	0x00000000
        /*0e68*/ 	.short	0x010a
        /*0e6a*/ 	.byte	0x3f
	.zero		1


	//   ....[29]....
        /*0e6c*/ 	.word	0x000100a0
        /*0e70*/ 	.word	0x00000000
        /*0e74*/ 	.word	0x00000000
        /*0e78*/ 	.short	0x010a
        /*0e7a*/ 	.byte	0x3f
	.zero		1


	//   ....[30]....
        /*0e7c*/ 	.word	0x00010180
        /*0e80*/ 	.word	0x0000000d
        /*0e84*/ 	.word	0x00000030
        /*0e88*/ 	.short	0x010a
        /*0e8a*/ 	.byte	0x3f
	.zero		1


	//   ....[31]....
        /*0e8c*/ 	.word	0x00010260
        /*0e90*/ 	.word	0x00000007
        /*0e94*/ 	.word	0x00000000
        /*0e98*/ 	.short	0x010a
        /*0e9a*/ 	.byte	0x3f
	.zero		1


	//   ....[32]....
        /*0e9c*/ 	.word	0x000102b0
        /*0ea0*/ 	.word	0x00000009
        /*0ea4*/ 	.word	0x00000000
        /*0ea8*/ 	.short	0x010a
        /*0eaa*/ 	.byte	0x3f
	.zero		1


	//   ....[33]....
        /*0eac*/ 	.word	0x00010300
        /*0eb0*/ 	.word	0x00000006
        /*0eb4*/ 	.word	0x00000000
        /*0eb8*/ 	.short	0x010a
        /*0eba*/ 	.byte	0x3f
	.zero		1


	//   ....[34]....
        /*0ebc*/ 	.word	0x00010350
        /*0ec0*/ 	.word	0x00000009
        /*0ec4*/ 	.word	0x00000000
        /*0ec8*/ 	.short	0x010a
        /*0eca*/ 	.byte	0x3f
	.zero		1


	//   ....[35]....
        /*0ecc*/ 	.word	0x000103a0
        /*0ed0*/ 	.word	0x00000006
        /*0ed4*/ 	.word	0x00000000
        /*0ed8*/ 	.short	0x010a
        /*0eda*/ 	.byte	0x3f
	.zero		1


	//----- nvinfo : EIATTR_NUM_MBARRIERS
	.align		4
.L_30:
        /*0edc*/ 	.byte	0x03, 0x38
        /*0ede*/ 	.short	0x000e


	//----- nvinfo : EIATTR_EXIT_INSTR_OFFSETS
	.align		4
        /*0ee0*/ 	.byte	0x04, 0x1c
        /*0ee2*/ 	.short	(.L_32 - .L_31)


	//   ....[0]....
.L_31:
        /*0ee4*/ 	.word	0x00000680


	//   ....[1]....
        /*0ee8*/ 	.word	0x00000fd0


	//   ....[2]....
        /*0eec*/ 	.word	0x0000e810


	//   ....[3]....
        /*0ef0*/ 	.word	0x0000ee60


	//   ....[4]....
        /*0ef4*/ 	.word	0x00010010


	//----- nvinfo : EIATTR_MAX_THREADS
	.align		4
.L_32:
        /*0ef8*/ 	.byte	0x04, 0x05
        /*0efa*/ 	.short	(.L_34 - .L_33)
.L_33:
        /*0efc*/ 	.word	0x00000180
        /*0f00*/ 	.word	0x00000001
        /*0f04*/ 	.word	0x00000001


	//----- nvinfo : EIATTR_CRS_STACK_SIZE
	.align		4
.L_34:
        /*0f08*/ 	.byte	0x04, 0x1e
        /*0f0a*/ 	.short	(.L_36 - .L_35)
.L_35:
        /*0f0c*/ 	.word	0x00000000


	//----- nvinfo : EIATTR_CBANK_PARAM_SIZE
	.align		4
.L_36:
        /*0f10*/ 	.byte	0x03, 0x19
        /*0f12*/ 	.short	0x0470


	//----- nvinfo : EIATTR_PARAM_CBANK
	.align		4
        /*0f14*/ 	.byte	0x04, 0x0a
        /*0f16*/ 	.short	(.L_38 - .L_37)
	.align		4
.L_37:
        /*0f18*/ 	.word	index@(.nv.constant0._ZN7cutlass13device_kernelINS_4gemm6kernel13GemmUniversalIN4cute5tupleIJiiiiEEENS1_10collective13CollectiveMmaINS1_37MainloopSm90TmaGmmaWarpSpecializedFP8ILi6ENS5_IJNS4_1CILi1EEESB_SB_EEENS1_35KernelTmaWarpSpecializedCooperativeEEENS5_IJNSA_ILi128EEENSA_ILi256EEENSA_ILi32EEEEEENS_12float_e4m3_tENS5_IJlSB_lEEESJ_SK_NS4_8TiledMMAINS4_8MMA_AtomIJNS4_4SM904GMMA31MMA_64x256x32_F32E4M3E4M3_SS_TNILNSO_7ScaleInE1ELSQ_1EEEEEENS4_6LayoutINS5_IJNSA_ILi2EEESB_SB_EEENS5_IJSB_NSA_ILi0EEESW_EEEEENS5_IJNS4_10UnderscoreESZ_SZ_EEEEENS4_13SM90_TMA_LOADENS4_14ComposedLayoutINS4_7SwizzleILi1ELi4ELi3EEENS4_18smem_ptr_flag_bitsILi8EEENST_INS5_IJNSA_ILi8EEESH_EEENS5_IJSH_SB_EEEEEEEvNS4_8identityES12_S1C_vS1D_EENS_8epilogue10collective6detail29Sm90TmaWarpSpecializedAdapterINS1G_15DefaultEpilogueISJ_SK_SK_NS1F_6thread17LinearCombinationISJ_Li1EffLNS1K_9ScaleType4KindE0ELNS_15FloatRoundStyleE2ESJ_EENS1_15EpilogueDefaultEEEEEvvEEEEvNT_6ParamsE)
        /*0f1c*/ 	.short	0x0210
        /*0f1e*/ 	.short	0x0470


	//----- nvinfo : EIATTR_SW_WAR
	.align		4
.L_38:
        /*0f20*/ 	.byte	0x04, 0x36
        /*0f22*/ 	.short	(.L_40 - .L_39)
.L_39:
        /*0f24*/ 	.word	0x00000008
.L_40:


//--------------------- .nv.callgraph             --------------------------
	.section	.nv.callgraph,"",@"SHT_CUDA_CALLGRAPH"
	.align	4
	.sectionentsize	8
	.align		4
        /*0000*/ 	.word	0x00000000
	.align		4
        /*0004*/ 	.word	0xffffffff
	.align		4
        /*0008*/ 	.word	0x00000000
	.align		4
        /*000c*/ 	.word	0xfffffffe
	.align		4
        /*0010*/ 	.word	0x00000000
	.align		4
        /*0014*/ 	.word	0xfffffffd
	.align		4
        /*0018*/ 	.word	0x00000000
	.align		4
        /*001c*/ 	.word	0xfffffffc


//--------------------- .nv.constant4             --------------------------
	.section	.nv.constant4,"a",@progbits
	.align	8
	.align		8
.nv.constant4:
        /*0000*/ 	.dword	_ZN40_INTERNAL_5ce76201_4_k_cu_baa6b245_269224cuda3std3__45__cpo5beginE
	.align		8
        /*0008*/ 	.dword	_ZN40_INTERNAL_5ce76201_4_k_cu_baa6b245_269224cuda3std3__45__cpo3endE
	.align		8
        /*0010*/ 	.dword	_ZN40_INTERNAL_5ce76201_4_k_cu_baa6b245_269224cuda3std3__45__cpo6cbeginE
	.align		8
        /*0018*/ 	.dword	_ZN40_INTERNAL_5ce76201_4_k_cu_baa6b245_269224cuda3std3__45__cpo4cendE
	.align		8
        /*0020*/ 	.dword	_ZN40_INTERNAL_5ce76201_4_k_cu_baa6b245_269224cuda3std3__442_GLOBAL__N__5ce76201_4_k_cu_baa6b245_269226ignoreE
	.align		8
        /*0028*/ 	.dword	_ZN40_INTERNAL_5ce76201_4_k_cu_baa6b245_269224cuda3std3__419piecewise_constructE
	.align		8
        /*0030*/ 	.dword	_ZN40_INTERNAL_5ce76201_4_k_cu_baa6b245_269224cuda3std3__48in_placeE
	.align		8
        /*0038*/ 	.dword	_ZN40_INTERNAL_5ce76201_4_k_cu_baa6b245_269224cuda3std6ranges3__45__cpo4swapE
	.align		8
        /*0040*/ 	.dword	_ZN40_INTERNAL_5ce76201_4_k_cu_baa6b245_269224cuda3std6ranges3__45__cpo9iter_moveE
	.align		8
        /*0048*/ 	.dword	_ZN40_INTERNAL_5ce76201_4_k_cu_baa6b245_269224cute7productE
	.align		8
        /*0050*/ 	.dword	_ZN40_INTERNAL_5ce76201_4_k_cu_baa6b245_269224cute1_E


//--------------------- .text._ZN7cutlass13device_kernelINS_4gemm6kernel13GemmUniversalIN4cute5tupleIJiiiiEEENS1_10collective13CollectiveMmaINS1_37MainloopSm90TmaGmmaWarpSpecializedFP8ILi6ENS5_IJNS4_1CILi1EEESB_SB_EEENS1_35KernelTmaWarpSpecializedCooperativeEEENS5_IJNSA_ILi128EEENSA_ILi256EEENSA_ILi32EEEEEENS_12float_e4m3_tENS5_IJlSB_lEEESJ_SK_NS4_8TiledMMAINS4_8MMA_AtomIJNS4_4SM904GMMA31MMA_64x256x32_F32E4M3E4M3_SS_TNILNSO_7ScaleInE1ELSQ_1EEEEEENS4_6LayoutINS5_IJNSA_ILi2EEESB_SB_EEENS5_IJSB_NSA_ILi0EEESW_EEEEENS5_IJNS4_10UnderscoreESZ_SZ_EEEEENS4_13SM90_TMA_LOADENS4_14ComposedLayoutINS4_7SwizzleILi1ELi4ELi3EEENS4_18smem_ptr_flag_bitsILi8EEENST_INS5_IJNSA_ILi8EEESH_EEENS5_IJSH_SB_EEEEEEEvNS4_8identityES12_S1C_vS1D_EENS_8epilogue10collective6detail29Sm90TmaWarpSpecializedAdapterINS1G_15DefaultEpilogueISJ_SK_SK_NS1F_6thread17LinearCombinationISJ_Li1EffLNS1K_9ScaleType4KindE0ELNS_15FloatRoundStyleE2ESJ_EENS1_15EpilogueDefaultEEEEEvvEEEEvNT_6ParamsE --------------------------
	.section	.text._ZN7cutlass13device_kernelINS_4gemm6kernel13GemmUniversalIN4cute5tupleIJiiiiEEENS1_10collective13CollectiveMmaINS1_37MainloopSm90TmaGmmaWarpSpecializedFP8ILi6ENS5_IJNS4_1CILi1EEESB_SB_EEENS1_35KernelTmaWarpSpecializedCooperativeEEENS5_IJNSA_ILi128EEENSA_ILi256EEENSA_ILi32EEEEEENS_12float_e4m3_tENS5_IJlSB_lEEESJ_SK_NS4_8TiledMMAINS4_8MMA_AtomIJNS4_4SM904GMMA31MMA_64x256x32_F32E4M3E4M3_SS_TNILNSO_7ScaleInE1ELSQ_1EEEEEENS4_6LayoutINS5_IJNSA_ILi2EEESB_SB_EEENS5_IJSB_NSA_ILi0EEESW_EEEEENS5_IJNS4_10UnderscoreESZ_SZ_EEEEENS4_13SM90_TMA_LOADENS4_14ComposedLayoutINS4_7SwizzleILi1ELi4ELi3EEENS4_18smem_ptr_flag_bitsILi8EEENST_INS5_IJNSA_ILi8EEESH_EEENS5_IJSH_SB_EEEEEEEvNS4_8identityES12_S1C_vS1D_EENS_8epilogue10collective6detail29Sm90TmaWarpSpecializedAdapterINS1G_15DefaultEpilogueISJ_SK_SK_NS1F_6thread17LinearCombinationISJ_Li1EffLNS1K_9ScaleType4KindE0ELNS_15FloatRoundStyleE2ESJ_EENS1_15EpilogueDefaultEEEEEvvEEEEvNT_6ParamsE,"ax",@progbits
	.align	128
.text._ZN7cutlass13device_kernelINS_4gemm6kernel13GemmUniversalIN4cute5tupleIJiiiiEEENS1_10collective13CollectiveMmaINS1_37MainloopSm90TmaGmmaWarpSpecializedFP8ILi6ENS5_IJNS4_1CILi1EEESB_SB_EEENS1_35KernelTmaWarpSpecializedCooperativeEEENS5_IJNSA_ILi128EEENSA_ILi256EEENSA_ILi32EEEEEENS_12float_e4m3_tENS5_IJlSB_lEEESJ_SK_NS4_8TiledMMAINS4_8MMA_AtomIJNS4_4SM904GMMA31MMA_64x256x32_F32E4M3E4M3_SS_TNILNSO_7ScaleInE1ELSQ_1EEEEEENS4_6LayoutINS5_IJNSA_ILi2EEESB_SB_EEENS5_IJSB_NSA_ILi0EEESW_EEEEENS5_IJNS4_10UnderscoreESZ_SZ_EEEEENS4_13SM90_TMA_LOADENS4_14ComposedLayoutINS4_7SwizzleILi1ELi4ELi3EEENS4_18smem_ptr_flag_bitsILi8EEENST_INS5_IJNSA_ILi8EEESH_EEENS5_IJSH_SB_EEEEEEEvNS4_8identityES12_S1C_vS1D_EENS_8epilogue10collective6detail29Sm90TmaWarpSpecializedAdapterINS1G_15DefaultEpilogueISJ_SK_SK_NS1F_6thread17LinearCombinationISJ_Li1EffLNS1K_9ScaleType4KindE0ELNS_15FloatRoundStyleE2ESJ_EENS1_15EpilogueDefaultEEEEEvvEEEEvNT_6ParamsE:
        .type           _ZN7cutlass13device_kernelINS_4gemm6kernel13GemmUniversalIN4cute5tupleIJiiiiEEENS1_10collective13CollectiveMmaINS1_37MainloopSm90TmaGmmaWarpSpecializedFP8ILi6ENS5_IJNS4_1CILi1EEESB_SB_EEENS1_35KernelTmaWarpSpecializedCooperativeEEENS5_IJNSA_ILi128EEENSA_ILi256EEENSA_ILi32EEEEEENS_12float_e4m3_tENS5_IJlSB_lEEESJ_SK_NS4_8TiledMMAINS4_8MMA_AtomIJNS4_4SM904GMMA31MMA_64x256x32_F32E4M3E4M3_SS_TNILNSO_7ScaleInE1ELSQ_1EEEEEENS4_6LayoutINS5_IJNSA_ILi2EEESB_SB_EEENS5_IJSB_NSA_ILi0EEESW_EEEEENS5_IJNS4_10UnderscoreESZ_SZ_EEEEENS4_13SM90_TMA_LOADENS4_14ComposedLayoutINS4_7SwizzleILi1ELi4ELi3EEENS4_18smem_ptr_flag_bitsILi8EEENST_INS5_IJNSA_ILi8EEESH_EEENS5_IJSH_SB_EEEEEEEvNS4_8identityES12_S1C_vS1D_EENS_8epilogue10collective6detail29Sm90TmaWarpSpecializedAdapterINS1G_15DefaultEpilogueISJ_SK_SK_NS1F_6thread17LinearCombinationISJ_Li1EffLNS1K_9ScaleType4KindE0ELNS_15FloatRoundStyleE2ESJ_EENS1_15EpilogueDefaultEEEEEvvEEEEvNT_6ParamsE,@function
        .size           _ZN7cutlass13device_kernelINS_4gemm6kernel13GemmUniversalIN4cute5tupleIJiiiiEEENS1_10collective13CollectiveMmaINS1_37MainloopSm90TmaGmmaWarpSpecializedFP8ILi6ENS5_IJNS4_1CILi1EEESB_SB_EEENS1_35KernelTmaWarpSpecializedCooperativeEEENS5_IJNSA_ILi128EEENSA_ILi256EEENSA_ILi32EEEEEENS_12float_e4m3_tENS5_IJlSB_lEEESJ_SK_NS4_8TiledMMAINS4_8MMA_AtomIJNS4_4SM904GMMA31MMA_64x256x32_F32E4M3E4M3_SS_TNILNSO_7ScaleInE1ELSQ_1EEEEEENS4_6LayoutINS5_IJNSA_ILi2EEESB_SB_EEENS5_IJSB_NSA_ILi0EEESW_EEEEENS5_IJNS4_10UnderscoreESZ_SZ_EEEEENS4_13SM90_TMA_LOADENS4_14ComposedLayoutINS4_7SwizzleILi1ELi4ELi3EEENS4_18smem_ptr_flag_bitsILi8EEENST_INS5_IJNSA_ILi8EEESH_EEENS5_IJSH_SB_EEEEEEEvNS4_8identityES12_S1C_vS1D_EENS_8epilogue10collective6detail29Sm90TmaWarpSpecializedAdapterINS1G_15DefaultEpilogueISJ_SK_SK_NS1F_6thread17LinearCombinationISJ_Li1EffLNS1K_9ScaleType4KindE0ELNS_15FloatRoundStyleE2ESJ_EENS1_15EpilogueDefaultEEEEEvvEEEEvNT_6ParamsE,(.L_x_333 - _ZN7cutlass13device_kernelINS_4gemm6kernel13GemmUniversalIN4cute5tupleIJiiiiEEENS1_10collective13CollectiveMmaINS1_37MainloopSm90TmaGmmaWarpSpecializedFP8ILi6ENS5_IJNS4_1CILi1EEESB_SB_EEENS1_35KernelTmaWarpSpecializedCooperativeEEENS5_IJNSA_ILi128EEENSA_ILi256EEENSA_ILi32EEEEEENS_12float_e4m3_tENS5_IJlSB_lEEESJ_SK_NS4_8TiledMMAINS4_8MMA_AtomIJNS4_4SM904GMMA31MMA_64x256x32_F32E4M3E4M3_SS_TNILNSO_7ScaleInE1ELSQ_1EEEEEENS4_6LayoutINS5_IJNSA_ILi2EEESB_SB_EEENS5_IJSB_NSA_ILi0EEESW_EEEEENS5_IJNS4_10UnderscoreESZ_SZ_EEEEENS4_13SM90_TMA_LOADENS4_14ComposedLayoutINS4_7SwizzleILi1ELi4ELi3EEENS4_18smem_ptr_flag_bitsILi8EEENST_INS5_IJNSA_ILi8EEESH_EEENS5_IJSH_SB_EEEEEEEvNS4_8identityES12_S1C_vS1D_EENS_8epilogue10collective6detail29Sm90TmaWarpSpecializedAdapterINS1G_15DefaultEpilogueISJ_SK_SK_NS1F_6thread17LinearCombinationISJ_Li1EffLNS1K_9ScaleType4KindE0ELNS_15FloatRoundStyleE2ESJ_EENS1_15EpilogueDefaultEEEEEvvEEEEvNT_6ParamsE)
        .other          _ZN7cutlass13device_kernelINS_4gemm6kernel13GemmUniversalIN4cute5tupleIJiiiiEEENS1_10collective13CollectiveMmaINS1_37MainloopSm90TmaGmmaWarpSpecializedFP8ILi6ENS5_IJNS4_1CILi1EEESB_SB_EEENS1_35KernelTmaWarpSpecializedCooperativeEEENS5_IJNSA_ILi128EEENSA_ILi256EEENSA_ILi32EEEEEENS_12float_e4m3_tENS5_IJlSB_lEEESJ_SK_NS4_8TiledMMAINS4_8MMA_AtomIJNS4_4SM904GMMA31MMA_64x256x32_F32E4M3E4M3_SS_TNILNSO_7ScaleInE1ELSQ_1EEEEEENS4_6LayoutINS5_IJNSA_ILi2EEESB_SB_EEENS5_IJSB_NSA_ILi0EEESW_EEEEENS5_IJNS4_10UnderscoreESZ_SZ_EEEEENS4_13SM90_TMA_LOADENS4_14ComposedLayoutINS4_7SwizzleILi1ELi4ELi3EEENS4_18smem_ptr_flag_bitsILi8EEENST_INS5_IJNSA_ILi8EEESH_EEENS5_IJSH_SB_EEEEEEEvNS4_8identityES12_S1C_vS1D_EENS_8epilogue10collective6detail29Sm90TmaWarpSpecializedAdapterINS1G_15DefaultEpilogueISJ_SK_SK_NS1F_6thread17LinearCombinationISJ_Li1EffLNS1K_9ScaleType4KindE0ELNS_15FloatRoundStyleE2ESJ_EENS1_15EpilogueDefaultEEEEEvvEEEEvNT_6ParamsE,@"STO_CUDA_ENTRY STV_DEFAULT"
_ZN7cutlass13device_kernelINS_4gemm6kernel13GemmUniversalIN4cute5tupleIJiiiiEEENS1_10collective13CollectiveMmaINS1_37MainloopSm90TmaGmmaWarpSpecializedFP8ILi6ENS5_IJNS4_1CILi1EEESB_SB_EEENS1_35KernelTmaWarpSpecializedCooperativeEEENS5_IJNSA_ILi128EEENSA_ILi256EEENSA_ILi32EEEEEENS_12float_e4m3_tENS5_IJlSB_lEEESJ_SK_NS4_8TiledMMAINS4_8MMA_AtomIJNS4_4SM904GMMA31MMA_64x256x32_F32E4M3E4M3_SS_TNILNSO_7ScaleInE1ELSQ_1EEEEEENS4_6LayoutINS5_IJNSA_ILi2EEESB_SB_EEENS5_IJSB_NSA_ILi0EEESW_EEEEENS5_IJNS4_10UnderscoreESZ_SZ_EEEEENS4_13SM90_TMA_LOADENS4_14ComposedLayoutINS4_7SwizzleILi1ELi4ELi3EEENS4_18smem_ptr_flag_bitsILi8EEENST_INS5_IJNSA_ILi8EEESH_EEENS5_IJSH_SB_EEEEEEEvNS4_8identityES12_S1C_vS1D_EENS_8epilogue10collective6detail29Sm90TmaWarpSpecializedAdapterINS1G_15DefaultEpilogueISJ_SK_SK_NS1F_6thread17LinearCombinationISJ_Li1EffLNS1K_9ScaleType4KindE0ELNS_15FloatRoundStyleE2ESJ_EENS1_15EpilogueDefaultEEEEEvvEEEEvNT_6ParamsE:
[----:B------:R-:W0:Y:S02]  /*0000*/  LDC R1, c[0x0][0x28] ;  /* 0x00000a00ff017b82 */ /* 0x000e240000000800 */
[----:B0-----:R-:W-:Y:S01]  /*0010*/  VIADD R1, R1, 0xffffff00 ;  /* 0xffffff0001017836 */ /* 0x001fe20000000000 */
[----:B------:R-:W0:Y:S01]  /*0020*/  S2R R2, SR_TID.X ;  /* 0x0000000000027919 */ /* 0x000e220000002100 */
[----:B------:R-:W-:Y:S01]  /*0030*/  ELECT P0, URZ, PT ;  /* 0x00000000003f782f */ /* 0x000fe20003800000 */
[----:B------:R-:W-:Y:S01]  /*0040*/  BSSY B0, `(.L_x_0) ;  /* 0x0000015000007945 */ /* 0x000fe20003800000 */
[--C-:B0-----:R-:W-:Y:S02]  /*0050*/  SHF.R.U32.HI R0, RZ, 0x5, R2.reuse ;  /* 0x00000005ff007819 */ /* 0x101fe40000011602 */
[----:B------:R-:W-:-:S03]  /*0060*/  SHF.R.U32.HI R2, RZ, 0x7, R2 ;  /* 0x00000007ff027819 */ /* 0x000fc60000011602 */
[----:B------:R-:W0:Y:S04]  /*0070*/  SHFL.IDX PT, R3, R0, RZ, 0x1f ;  /* 0x00001fff00037589 */ /* 0x000e2800000e0000 */
[----:B------:R-:W1:Y:S01]  /*0080*/  SHFL.IDX PT, R2, R2, RZ, 0x1f ;  /* 0x00001fff02027589 */ /* 0x000e6200000e0000 */
[----:B0-----:R-:W-:Y:S02]  /*0090*/  R2UR UR4, R3 ;  /* 0x00000000030472ca */ /* 0x001fe400000e0000 */
[----:B-1----:R-:W-:-:S11]  /*00a0*/  R2UR UR6, R2 ;  /* 0x00000000020672ca */ /* 0x002fd600000e0000 */
[----:B------:R-:W-:Y:S02]  /*00b0*/  USHF.R.S32.HI UR5, URZ, 0x1f, UR4 ;  /* 0x0000001f3f057899 */ /* 0x000fe40008011404 */
[----:B------:R-:W-:Y:S02]  /*00c0*/  ISETP.NE.OR P0, PT, RZ, UR4, !P0 ;  /* 0x00000004ff007c0c */ /* 0x000fe4000c705670 */
[----:B------:R-:W-:-:S04]  /*00d0*/  ULEA.HI UR5, UR5, UR4, URZ, 0x2 ;  /* 0x0000000405057291 */ /* 0x000fc8000f8f103f */
[----:B------:R-:W-:-:S04]  /*00e0*/  ULOP3.LUT UR5, UR5, 0xfffffffc, URZ, 0xc0, !UPT ;  /* 0xfffffffc05057892 */ /* 0x000fc8000f8ec03f */
[----:B------:R-:W-:-:S03]  /*00f0*/  UIADD3 UR8, UR4, -UR5, URZ ;  /* 0x8000000504087290 */ /* 0x000fc6000fffe03f */
[----:B------:R-:W-:Y:S09]  /*0100*/  @P0 BRA `(.L_x_1) ;  /* 0x0000000000200947 */ /* 0x000ff20003800000 */
[----:B------:R-:W-:Y:S02]  /*0110*/  ULDC.64 UR4, c[0x0][0x198] ;  /* 0x0000660000047ab9 */ /* 0x000fe40000000a00 */
[----:B------:R-:W-:Y:S02]  /*0120*/  UIADD3 UR10, UP0, UR4, 0xf0, URZ ;  /* 0x000000f0040a7890 */ /* 0x000fe4000ff1e03f */
[----:B------:R-:W-:Y:S02]  /*0130*/  UIADD3 UR4, UP1, UR4, 0x1f0, URZ ;  /* 0x000001f004047890 */ /* 0x000fe4000ff3e03f */
[----:B------:R-:W-:Y:S02]  /*0140*/  UIADD3.X UR11, URZ, UR5, URZ, UP0, !UPT ;  /* 0x000000053f0b7290 */ /* 0x000fe400087fe43f */
[----:B------:R-:W-:-:S07]  /*0150*/  UIADD3.X UR5, URZ, UR5, URZ, UP1, !UPT ;  /* 0x000000053f057290 */ /* 0x000fce0008ffe43f */
[----:B------:R0:W-:Y:S02]  /*0160*/  UTMACCTL.PF [UR10] ;  /* 0x000000000a0079b9 */ /* 0x0001e40008040000 */
[----:B------:R0:W-:Y:S02]  /*0170*/  UTMACCTL.PF [UR4] ;  /* 0x00000000040079b9 */ /* 0x0001e40008040000 */
[----:B0-----:R-:W-:Y:S01]  /*0180*/  NOP ;  /* 0x0000000000007918 */ /* 0x001fe20000000000 */
.L_x_1:
[----:B------:R-:W-:Y:S05]  /*0190*/  BSYNC B0 ;  /* 0x0000000000007941 */ /* 0x000fea0003800000 */
.L_x_0:
[----:B------:R-:W0:Y:S01]  /*01a0*/  SHFL.IDX PT, R2, R0, RZ, 0x1f ;  /* 0x00001fff00027589 */ /* 0x000e2200000e0000 */
[----:B------:R-:W-:Y:S01]  /*01b0*/  UISETP.NE.AND UP0, UPT, UR8, 0x3, UPT ;  /* 0x000000030800788c */ /* 0x000fe2000bf05270 */
[----:B------:R-:W-:Y:S01]  /*01c0*/  ISETP.NE.AND P1, PT, RZ, UR6, PT ;  /* 0x00000006ff007c0c */ /* 0x000fe2000bf25270 */
[----:B------:R-:W-:Y:S02]  /*01d0*/  UIADD3 UR10, UR6, -0x1, URZ ;  /* 0xffffffff060a7890 */ /* 0x000fe4000fffe03f */
[----:B------:R-:W-:Y:S02]  /*01e0*/  UISETP.EQ.OR UP0, UPT, UR8, URZ, !UP0 ;  /* 0x0000003f0800728c */ /* 0x000fe4000c702670 */
[----:B------:R-:W-:Y:S02]  /*01f0*/  UISETP.GE.U32.AND UP1, UPT, UR10, 0x2, UPT ;  /* 0x000000020a00788c */ /* 0x000fe4000bf26070 */
[----:B------:R-:W-:-:S04]  /*0200*/  UISETP.EQ.AND UP0, UPT, UR6, URZ, UP0 ;  /* 0x0000003f0600728c */ /* 0x000fc80008702270 */
[----:B------:R-:W-:-:S04]  /*0210*/  USEL UR13, URZ, 0x1, !UP0 ;  /* 0x000000013f0d7887 */ /* 0x000fc8000c000000 */
[----:B------:R-:W-:Y:S01]  /*0220*/  USEL UR13, UR13, 0x2, UP1 ;  /* 0x000000020d0d7887 */ /* 0x000fe20008800000 */
[----:B0-----:R-:W-:-:S13]  /*0230*/  ISETP.NE.AND P0, PT, R2, RZ, PT ;  /* 0x000000ff0200720c */ /* 0x001fda0003f05270 */
[----:B------:R-:W-:Y:S05]  /*0240*/  @P0 BRA `(.L_x_2) ;  /* 0x0000000000680947 */ /* 0x000fea0003800000 */
[----:B------:R-:W0:Y:S01]  /*0250*/  S2UR UR9, SR_CgaCtaId ;  /* 0x00000000000979c3 */ /* 0x000e220000008800 */
[----:B------:R-:W-:Y:S01]  /*0260*/  UMOV UR4, 0x400 ;  /* 0x0000040000047882 */ /* 0x000fe20000000000 */
[----:B------:R-:W-:Y:S01]  /*0270*/  UMOV UR5, 0x1 ;  /* 0x0000000100057882 */ /* 0x000fe20000000000 */
[----:B------:R-:W-:Y:S01]  /*0280*/  UMOV UR6, 0x100 ;  /* 0x0000010000067882 */ /* 0x000fe20000000000 */
[----:B------:R-:W-:Y:S01]  /*0290*/  ELECT P0, URZ, PT ;  /* 0x00000000003f782f */ /* 0x000fe20003800000 */
[----:B------:R-:W-:-:S04]  /*02a0*/  UIADD3 UR6, -UR6, 0x100000, URZ ;  /* 0x0010000006067890 */ /* 0x000fc8000fffe13f */
[----:B------:R-:W-:Y:S02]  /*02b0*/  USHF.L.U32 UR7, UR6, 0xb, URZ ;  /* 0x0000000b06077899 */ /* 0x000fe4000800063f */
[----:B------:R-:W-:Y:S02]  /*02c0*/  USHF.L.U32 UR6, UR6, 0x1, URZ ;  /* 0x0000000106067899 */ /* 0x000fe4000800063f */
[----:B0-----:R-:W-:Y:S02]  /*02d0*/  ULEA UR9, UR9, UR4, 0x18 ;  /* 0x0000000409097291 */ /* 0x001fe4000f8ec03f */
[----:B------:R-:W-:-:S04]  /*02e0*/  UIADD3 UR4, -UR5, 0x100000, URZ ;  /* 0x0010000005047890 */ /* 0x000fc8000fffe13f */
[----:B------:R-:W-:Y:S02]  /*02f0*/  USHF.L.U32 UR5, UR4, 0xb, URZ ;  /* 0x0000000b04057899 */ /* 0x000fe4000800063f */
[----:B------:R-:W-:Y:S01]  /*0300*/  USHF.L.U32 UR4, UR4, 0x1, URZ ;  /* 0x0000000104047899 */ /* 0x000fe2000800063f */
[----:B------:R-:W0:Y:S11]  /*0310*/  FENCE.VIEW.ASYNC.S ;  /* 0x00000000000073c6 */ /* 0x000e360000000000 */
[----:B0-----:R0:W1:Y:S01]  /*0320*/  SYNCS.EXCH.64 URZ, [UR9], UR4 ;  /* 0x00000004093f75b2 */ /* 0x0010620008000100 */
[----:B------:R0:W2:Y:S01]  /*0330*/  SYNCS.EXCH.64 URZ, [UR9+0x30], UR6 ;  /* 0x00003006093f75b2 */ /* 0x0000a20008000100 */
[----:B------:R0:W3:Y:S01]  /*0340*/  SYNCS.EXCH.64 URZ, [UR9+0x8], UR4 ;  /* 0x00000804093f75b2 */ /* 0x0000e20008000100 */
[----:B------:R0:W4:Y:S01]  /*0350*/  SYNCS.EXCH.64 URZ, [UR9+0x38], UR6 ;  /* 0x00003806093f75b2 */ /* 0x0001220008000100 */
[----:B------:R0:W0:Y:S01]  /*0360*/  SYNCS.EXCH.64 URZ, [UR9+0x10], UR4 ;  /* 0x00001004093f75b2 */ /* 0x0000220008000100 */
[----:B------:R0:W0:Y:S01]  /*0370*/  SYNCS.EXCH.64 URZ, [UR9+0x40], UR6 ;  /* 0x00004006093f75b2 */ /* 0x0000220008000100 */
[----:B------:R0:W0:Y:S01]  /*0380*/  SYNCS.EXCH.64 URZ, [UR9+0x18], UR4 ;  /* 0x00001804093f75b2 */ /* 0x0000220008000100 */
[----:B------:R0:W0:Y:S01]  /*0390*/  SYNCS.EXCH.64 URZ, [UR9+0x48], UR6 ;  /* 0x00004806093f75b2 */ /* 0x0000220008000100 */
[----:B------:R0:W0:Y:S01]  /*03a0*/  SYNCS.EXCH.64 URZ, [UR9+0x20], UR4 ;  /* 0x00002004093f75b2 */ /* 0x0000220008000100 */
[----:B------:R0:W0:Y:S01]  /*03b0*/  SYNCS.EXCH.64 URZ, [UR9+0x50], UR6 ;  /* 0x00005006093f75b2 */ /* 0x0000220008000100 */
[----:B------:R0:W0:Y:S01]  /*03c0*/  SYNCS.EXCH.64 URZ, [UR9+0x28], UR4 ;  /* 0x00002804093f75b2 */ /* 0x0000220008000100 */
[----:B------:R0:W0:Y:S01]  /*03d0*/  SYNCS.EXCH.64 URZ, [UR9+0x58], UR6 ;  /* 0x00005806093f75b2 */ /* 0x0000220008000100 */
[----:B------:R-:W-:Y:S01]  /*03e0*/  NOP ;  /* 0x0000000000007918 */ /* 0x000fe20000000000 */
.L_x_2:
[----:B------:R-:W5:Y:S01]  /*03f0*/  SHFL.IDX PT, R0, R0, RZ, 0x1f ;  /* 0x00001fff00007589 */ /* 0x000f6200000e0000 */
[----:B------:R-:W1:Y:S01]  /*0400*/  LDC R2, c[0x0][0x65c] ;  /* 0x00019700ff027b82 */ /* 0x000e620000000800 */
[----:B------:R-:W-:Y:S01]  /*0410*/  ELECT P0, URZ, PT ;  /* 0x00000000003f782f */ /* 0x000fe20003800000 */
[----:B------:R-:W-:Y:S01]  /*0420*/  IMAD.MOV.U32 R3, RZ, RZ, RZ ;  /* 0x000000ffff037224 */ /* 0x000fe200078e00ff */
[----:B0-----:R-:W-:Y:S01]  /*0430*/  UMOV UR4, 0x20 ;  /* 0x0000002000047882 */ /* 0x001fe20000000000 */
[----:B------:R-:W-:Y:S01]  /*0440*/  NOP ;  /* 0x0000000000007918 */ /* 0x000fe20000000000 */
[----:B------:R-:W-:Y:S01]  /*0450*/  NOP ;  /* 0x0000000000007918 */ /* 0x000fe20000000000 */
[----:B-----5:R-:W-:Y:S02]  /*0460*/  ISETP.NE.OR P0, PT, R0, RZ, !P0 ;  /* 0x000000ff0000720c */ /* 0x020fe40004705670 */
[----:B-1----:R-:W-:Y:S01]  /*0470*/  ISETP.NE.AND P2, PT, R2, 0x1, PT ;  /* 0x000000010200780c */ /* 0x002fe20003f45270 */
[----:B------:R-:W0:Y:S01]  /*0480*/  S2R R0, SR_CTAID.Y ;  /* 0x0000000000007919 */ /* 0x000e220000002600 */
[----:B------:R-:W1:Y:S09]  /*0490*/  S2R R2, SR_CTAID.X ;  /* 0x0000000000027919 */ /* 0x000e720000002500 */
[----:B------:R-:W-:Y:S01]  /*04a0*/  VOTEU.ALL UP0, P0 ;  /* 0x00000000003f7886 */ /* 0x000fe20000000000 */
[----:B------:R-:W-:Y:S01]  /*04b0*/  VOTEU.ALL UP1, P0 ;  /* 0x00000000003f7886 */ /* 0x000fe20000020000 */
[----:B------:R-:W1:Y:S01]  /*04c0*/  @P2 LDC R7, c[0x0][0x10] ;  /* 0x00000400ff072b82 */ /* 0x000e620000000800 */
[----:B------:R-:W-:-:S02]  /*04d0*/  @P2 IMAD.MOV.U32 R5, RZ, RZ, RZ ;  /* 0x000000ffff052224 */ /* 0x000fc400078e00ff */
[----:B------:R-:W-:Y:S01]  /*04e0*/  @P2 IMAD.MOV.U32 R11, RZ, RZ, RZ ;  /* 0x000000ffff0b2224 */ /* 0x000fe200078e00ff */
[----:B------:R-:W-:Y:S01]  /*04f0*/  @!UP0 UMOV UR6, 0x400 ;  /* 0x0000040000068882 */ /* 0x000fe20000000000 */
[----:B------:R-:W-:-:S04]  /*0500*/  @!UP0 UIADD3 UR4, -UR4, 0x100000, URZ ;  /* 0x0010000004048890 */ /* 0x000fc8000fffe13f */
[----:B------:R-:W-:Y:S02]  /*0510*/  @!UP0 USHF.L.U32 UR5, UR4, 0xb, URZ ;  /* 0x0000000b04058899 */ /* 0x000fe4000800063f */
[----:B------:R-:W-:Y:S01]  /*0520*/  @!UP0 USHF.L.U32 UR4, UR4, 0x1, URZ ;  /* 0x0000000104048899 */ /* 0x000fe2000800063f */
[----:B------:R-:W5:Y:S08]  /*0530*/  @!P2 LDC R9, c[0x0][0xc] ;  /* 0x00000300ff09ab82 */ /* 0x000f700000000800 */
[----:B------:R-:W2:Y:S01]  /*0540*/  @!UP0 S2UR UR7, SR_CgaCtaId ;  /* 0x00000000000789c3 */ /* 0x000ea20000008800 */
[----:B0-----:R-:W-:-:S04]  /*0550*/  @P2 IMAD.MOV.U32 R4, RZ, RZ, R0 ;  /* 0x000000ffff042224 */ /* 0x001fc800078e0000 */
[----:B-1----:R-:W-:-:S04]  /*0560*/  @P2 IMAD.WIDE.U32 R6, R2, R7, R4 ;  /* 0x0000000702062225 */ /* 0x002fc800078e0004 */
[----:B------:R-:W-:Y:S02]  /*0570*/  @P2 IMAD.MOV.U32 R16, RZ, RZ, R6 ;  /* 0x000000ffff102224 */ /* 0x000fe400078e0006 */
[----:B------:R-:W-:Y:S02]  /*0580*/  @P2 IMAD.IADD R17, R7, 0x1, R11 ;  /* 0x0000000107112824 */ /* 0x000fe400078e020b */
[----:B-----5:R-:W-:-:S04]  /*0590*/  @!P2 IMAD.WIDE.U32 R4, R9, R0, R2 ;  /* 0x000000000904a225 */ /* 0x020fc800078e0002 */
[----:B------:R-:W-:Y:S02]  /*05a0*/  @!P2 IMAD.MOV.U32 R16, RZ, RZ, R4 ;  /* 0x000000ffff10a224 */ /* 0x000fe400078e0004 */
[----:B------:R-:W-:Y:S01]  /*05b0*/  @!P2 IMAD.MOV.U32 R17, RZ, RZ, R5 ;  /* 0x000000ffff11a224 */ /* 0x000fe200078e0005 */
[----:B--2---:R-:W-:Y:S02]  /*05c0*/  @!UP0 ULEA UR6, UR7, UR6, 0x18 ;  /* 0x0000000607068291 */ /* 0x004fe4000f8ec03f */
[----:B------:R0:W-:Y:S01]  /*05d0*/  STL [R1+0x7c], R16 ;  /* 0x00007c1001007387 */ /* 0x0001e20000100800 */
[----:B------:R-:W-:-:S03]  /*05e0*/  VOTEU.ALL UP0, P0 ;  /* 0x00000000003f7886 */ /* 0x000fc60000000000 */
[----:B------:R0:W-:Y:S04]  /*05f0*/  STL [R1+0x78], R17 ;  /* 0x0000781101007387 */ /* 0x0001e80000100800 */
[----:B------:R-:W1:Y:S02]  /*0600*/  FENCE.VIEW.ASYNC.S ;  /* 0x00000000000073c6 */ /* 0x000e640000000000 */
[----:B-1----:R0:W3:Y:S01]  /*0610*/  @!UP0 SYNCS.EXCH.64 URZ, [UR6+0x70], UR4 ;  /* 0x00007004063f85b2 */ /* 0x0020e20008000100 */
[----:B------:R0:W3:Y:S01]  /*0620*/  @!UP1 SYNCS.EXCH.64 URZ, [UR6+0x78], UR4 ;  /* 0x00007804063f95b2 */ /* 0x0000e20008000100 */
[----:B------:R-:W-:Y:S01]  /*0630*/  NOP ;  /* 0x0000000000007918 */ /* 0x000fe20000000000 */
[----:B---34-:R-:W-:Y:S06]  /*0640*/  BAR.SYNC.DEFER_BLOCKING 0x0 ;  /* 0x0000000000007b1d */ /* 0x018fec0000010000 */
[----:B0-----:R-:W-:Y:S05]  /*0650*/  @!P1 BRA `(.L_x_3) ;  /* 0x000000e000709947 */ /* 0x001fea0003800000 */
[----:B------:R-:W-:-:S06]  /*0660*/  UISETP.GT.U32.AND UP0, UPT, UR10, 0x1, UPT ;  /* 0x000000010a00788c */ /* 0x000fcc000bf04070 */
[----:B------:R-:W-:-:S13]  /*0670*/  PLOP3.LUT P0, PT, PT, PT, UP0, 0x80, 0x0 ;  /* 0x000000000000781c */ /* 0x000fda0003f0f008 */
[----:B------:R-:W-:Y:S05]  /*0680*/  @P0 EXIT ;  /* 0x000000000000094d */ /* 0x000fea0003800000 */
[----:B------:R-:W-:Y:S01]  /*0690*/  IMAD.MOV.U32 R6, RZ, RZ, -0x1 ;  /* 0xffffffffff067424 */ /* 0x000fe200078e00ff */
[----:B------:R-:W-:Y:S01]  /*06a0*/  ULDC.64 UR4, c[0x0][0x650] ;  /* 0x0001940000047ab9 */ /* 0x000fe20000000a00 */
[----:B------:R-:W-:Y:S01]  /*06b0*/  IMAD.MOV.U32 R5, RZ, RZ, -0x1 ;  /* 0xffffffffff057424 */ /* 0x000fe200078e00ff */
[----:B------:R-:W-:Y:S01]  /*06c0*/  ISETP.GE.U32.AND P0, PT, R16, UR4, PT ;  /* 0x0000000410007c0c */ /* 0x000fe2000bf06070 */
[----:B------:R-:W-:Y:S01]  /*06d0*/  UMOV UR22, 0xffffffff ;  /* 0xffffffff00167882 */ /* 0x000fe20000000000 */
[----:B------:R0:W-:Y:S01]  /*06e0*/  STL [R1+0x84], R6 ;  /* 0x0000840601007387 */ /* 0x0001e20000100800 */
[----:B------:R-:W-:Y:S02]  /*06f0*/  PRMT R4, RZ, 0x7610, R4 ;  /* 0x00007610ff047816 */ /* 0x000fe40000000004 */
[----:B------:R-:W-:Y:S01]  /*0700*/  ISETP.GE.U32.AND.EX P0, PT, R17, UR5, PT, P0 ;  /* 0x0000000511007c0c */ /* 0x000fe2000bf06100 */
[----:B------:R0:W-:-:S12]  /*0710*/  STL [R1+0x80], R5 ;  /* 0x0000800501007387 */ /* 0x0001d80000100800 */
[----:B0-----:R-:W-:Y:S05]  /*0720*/  @P0 BRA `(.L_x_4) ;  /* 0x0000000400680947 */ /* 0x001fea0003800000 */
[----:B------:R-:W0:Y:S01]  /*0730*/  LDC.64 R12, c[0x0][0x628] ;  /* 0x00018a00ff0c7b82 */ /* 0x000e220000000a00 */
[----:B------:R-:W-:Y:S02]  /*0740*/  IMAD.MOV.U32 R4, RZ, RZ, R16 ;  /* 0x000000ffff047224 */ /* 0x000fe400078e0010 */
[----:B------:R-:W-:-:S05]  /*0750*/  IMAD.MOV.U32 R5, RZ, RZ, R17 ;  /* 0x000000ffff057224 */ /* 0x000fca00078e0011 */
[----:B------:R-:W1:Y:S08]  /*0760*/  LDC R10, c[0x0][0x630] ;  /* 0x00018c00ff0a7b82 */ /* 0x000e700000000800 */
[----:B------:R-:W2:Y:S01]  /*0770*/  LDC.64 R14, c[0x0][0x620] ;  /* 0x00018800ff0e7b82 */ /* 0x000ea20000000a00 */
[----:B0-----:R-:W-:-:S04]  /*0780*/  ISETP.NE.U32.AND P0, PT, R12, RZ, PT ;  /* 0x000000ff0c00720c */ /* 0x001fc80003f05070 */
[----:B------:R-:W-:-:S13]  /*0790*/  ISETP.NE.AND.EX P0, PT, R13, RZ, PT, P0 ;  /* 0x000000ff0d00720c */ /* 0x000fda0003f05300 */
[----:B-12---:R-:W-:Y:S05]  /*07a0*/  @!P0 BRA `(.L_x_5) ;  /* 0x0000000000288947 */ /* 0x006fea0003800000 */
[----:B------:R-:W0:Y:S02]  /*07b0*/  LDC R9, c[0x0][0x634] ;  /* 0x00018d00ff097b82 */ /* 0x000e240000000800 */
[----:B0-----:R-:W-:-:S05]  /*07c0*/  IADD3 R9, P0, R16, R9, RZ ;  /* 0x0000000910097210 */ /* 0x001fca0007f1e0ff */
[----:B------:R-:W-:-:S04]  /*07d0*/  IMAD.X R11, RZ, RZ, R17, P0 ;  /* 0x000000ffff0b7224 */ /* 0x000fc800000e0611 */
[----:B------:R-:W-:-:S04]  /*07e0*/  IMAD.WIDE.U32 R4, R11, R12, RZ ;  /* 0x0000000c0b047225 */ /* 0x000fc800078e00ff */
[----:B------:R-:W-:-:S04]  /*07f0*/  IMAD.WIDE.U32 R6, P0, R9, R13, R4 ;  /* 0x0000000d09067225 */ /* 0x000fc80007800004 */
[----:B------:R-:W-:-:S04]  /*0800*/  IMAD.WIDE.U32 R4, R9, R12, RZ ;  /* 0x0000000c09047225 */ /* 0x000fc800078e00ff */
[----:B------:R-:W-:Y:S01]  /*0810*/  IMAD.X R9, RZ, RZ, RZ, P0 ;  /* 0x000000ffff097224 */ /* 0x000fe200000e06ff */
[----:B------:R-:W-:Y:S01]  /*0820*/  IADD3 RZ, P0, R5, R6, RZ ;  /* 0x0000000605ff7210 */ /* 0x000fe20007f1e0ff */
[----:B------:R-:W-:-:S04]  /*0830*/  IMAD.MOV.U32 R8, RZ, RZ, R7 ;  /* 0x000000ffff087224 */ /* 0x000fc800078e0007 */
[----:B------:R-:W-:-:S08]  /*0840*/  IMAD.WIDE.U32.X R4, R11, R13, R8, P0 ;  /* 0x0000000d0b047225 */ /* 0x000fd000000e0408 */
.L_x_5:
[-CC-:B------:R-:W-:Y:S01]  /*0850*/  SHF.R.U64 R24, R4, R10.reuse, R5.reuse ;  /* 0x0000000a04187219 */ /* 0x180fe20000001205 */
[----:B------:R-:W0:Y:S01]  /*0860*/  LDC R8, c[0x0][0x618] ;  /* 0x00018600ff087b82 */ /* 0x000e220000000800 */
[----:B------:R-:W-:Y:S01]  /*0870*/  SHF.R.U32.HI R4, RZ, R10, R5 ;  /* 0x0000000aff047219 */ /* 0x000fe20000011605 */
[----:B------:R-:W-:Y:S01]  /*0880*/  ULDC UR4, c[0x0][0x150] ;  /* 0x0000540000047ab9 */ /* 0x000fe20000000800 */
[----:B------:R-:W-:Y:S01]  /*0890*/  IADD3 R9, P0, RZ, -R24, RZ ;  /* 0x80000018ff097210 */ /* 0x000fe20007f1e0ff */
[----:B------:R-:W-:Y:S01]  /*08a0*/  IMAD.MOV.U32 R5, RZ, RZ, R17 ;  /* 0x000000ffff057224 */ /* 0x000fe200078e0011 */
[----:B------:R-:W-:-:S03]  /*08b0*/  I2FP.F32.U32 R3, R2 ;  /* 0x0000000200037245 */ /* 0x000fc60000201000 */
[----:B------:R-:W1:Y:S01]  /*08c0*/  LDC.64 R18, c[0x0][0x640] ;  /* 0x00019000ff127b82 */ /* 0x000e620000000a00 */
[----:B------:R-:W-:Y:S02]  /*08d0*/  IMAD.X R11, RZ, RZ, ~R4, P0 ;  /* 0x000000ffff0b7224 */ /* 0x000fe400000e0e04 */
[----:B------:R-:W-:Y:S01]  /*08e0*/  FMUL R3, R3, UR4 ;  /* 0x0000000403037c20 */ /* 0x000fe20008400000 */
[----:B------:R-:W-:Y:S01]  /*08f0*/  IMAD.MOV.U32 R4, RZ, RZ, R16 ;  /* 0x000000ffff047224 */ /* 0x000fe200078e0010 */
[----:B------:R-:W-:Y:S01]  /*0900*/  ULDC UR4, c[0x0][0x154] ;  /* 0x0000550000047ab9 */ /* 0x000fe20000000800 */
[-C--:B------:R-:W-:Y:S02]  /*0910*/  IMAD R6, R11, R14.reuse, RZ ;  /* 0x0000000e0b067224 */ /* 0x080fe400078e02ff */
[C---:B------:R-:W-:Y:S01]  /*0920*/  IMAD.WIDE.U32 R4, R9.reuse, R14, R4 ;  /* 0x0000000e09047225 */ /* 0x040fe200078e0004 */
[----:B------:R-:W2:Y:S01]  /*0930*/  LDC R10, c[0x0][0x608] ;  /* 0x00018200ff0a7b82 */ /* 0x000ea20000000800 */
[----:B------:R-:W3:Y:S02]  /*0940*/  F2I.U32.TRUNC.NTZ R3, R3 ;  /* 0x0000000300037305 */ /* 0x000ee4000020f000 */
[----:B------:R-:W-:-:S04]  /*0950*/  IMAD R9, R9, R15, R6 ;  /* 0x0000000f09097224 */ /* 0x000fc800078e0206 */
[----:B------:R-:W-:Y:S01]  /*0960*/  IMAD.IADD R5, R5, 0x1, R9 ;  /* 0x0000000105057824 */ /* 0x000fe200078e0209 */
[----:B------:R-:W4:Y:S01]  /*0970*/  LDC R7, c[0x0][0x144] ;  /* 0x00005100ff077b82 */ /* 0x000f220000000800 */
[----:B------:R-:W-:-:S03]  /*0980*/  IMAD.MOV.U32 R9, RZ, RZ, 0x1 ;  /* 0x00000001ff097424 */ /* 0x000fc600078e00ff */
[----:B0-----:R-:W-:Y:S02]  /*0990*/  SHF.R.U64 R12, R4, R8, R5 ;  /* 0x00000008040c7219 */ /* 0x001fe40000001205 */
[----:B------:R-:W-:Y:S02]  /*09a0*/  I2FP.F32.U32 R4, R0 ;  /* 0x0000000000047245 */ /* 0x000fe40000201000 */
[----:B------:R-:W0:Y:S01]  /*09b0*/  LDC R14, c[0x0][0x658] ;  /* 0x00019600ff0e7b82 */ /* 0x000e220000000800 */
[----:B-1----:R-:W-:Y:S01]  /*09c0*/  ISETP.NE.U32.AND P0, PT, R18, RZ, PT ;  /* 0x000000ff1200720c */ /* 0x002fe20003f05070 */
[----:B---3--:R-:W-:Y:S02]  /*09d0*/  IMAD.MOV R6, RZ, RZ, -R3 ;  /* 0x000000ffff067224 */ /* 0x008fe400078e0a03 */
[----:B------:R-:W-:Y:S01]  /*09e0*/  FMUL R4, R4, UR4 ;  /* 0x0000000404047c20 */ /* 0x000fe20008400000 */
[----:B------:R-:W-:Y:S01]  /*09f0*/  SHF.R.U32.HI R3, RZ, R8, R5 ;  /* 0x00000008ff037219 */ /* 0x000fe20000011605 */
[----:B------:R-:W-:Y:S01]  /*0a00*/  IMAD.MOV.U32 R5, RZ, RZ, -0x1 ;  /* 0xffffffffff057424 */ /* 0x000fe200078e00ff */
[----:B------:R-:W-:Y:S01]  /*0a10*/  ISETP.NE.AND.EX P0, PT, R19, RZ, PT, P0 ;  /* 0x000000ff1300720c */ /* 0x000fe20003f05300 */
[----:B------:R1:W3:Y:S01]  /*0a20*/  F2I.U32.TRUNC.NTZ R11, R4 ;  /* 0x00000004000b7305 */ /* 0x0002e2000020f000 */
[----:B------:R-:W1:Y:S01]  /*0a30*/  LDC R13, c[0x0][0x148] ;  /* 0x00005200ff0d7b82 */ /* 0x000e620000000800 */
[----:B--2---:R-:W-:-:S02]  /*0a40*/  SHF.R.U64 R23, R12, R10, R3 ;  /* 0x0000000a0c177219 */ /* 0x004fc40000001203 */
[----:B------:R-:W-:-:S05]  /*0a50*/  SHF.R.U32.HI R3, RZ, R10, R3 ;  /* 0x0000000aff037219 */ /* 0x000fca0000011603 */
[----:B------:R-:W2:Y:S01]  /*0a60*/  LDC R17, c[0x0][0x600] ;  /* 0x00018000ff117b82 */ /* 0x000ea20000000800 */
[----:B----4-:R-:W-:-:S07]  /*0a70*/  IMAD R8, R7, R6, R2 ;  /* 0x0000000607087224 */ /* 0x010fce00078e0202 */
[----:B------:R-:W4:Y:S01]  /*0a80*/  LDC R16, c[0x0][0x648] ;  /* 0x00019200ff107b82 */ /* 0x000f220000000800 */
[-C--:B0-----:R-:W-:Y:S02]  /*0a90*/  SHF.L.U32 R2, R5, R14.reuse, RZ ;  /* 0x0000000e05027219 */ /* 0x081fe400000006ff */
[--C-:B------:R-:W-:Y:S02]  /*0aa0*/  SHF.R.U64 R22, R23, R14, R3.reuse ;  /* 0x0000000e17167219 */ /* 0x100fe40000001203 */
[----:B------:R-:W-:Y:S02]  /*0ab0*/  LOP3.LUT R10, RZ, R2, RZ, 0x33, !PT ;  /* 0x00000002ff0a7212 */ /* 0x000fe400078e33ff */
[-C--:B------:R-:W-:Y:S01]  /*0ac0*/  SHF.R.U32.HI R3, RZ, R14.reuse, R3 ;  /* 0x0000000eff037219 */ /* 0x080fe20000011603 */
[----:B------:R-:W0:Y:S01]  /*0ad0*/  LDC R21, c[0x0][0x638] ;  /* 0x00018e00ff157b82 */ /* 0x000e220000000800 */
[----:B------:R-:W-:Y:S01]  /*0ae0*/  SHF.L.U32 R9, R9, R14, RZ ;  /* 0x0000000e09097219 */ /* 0x000fe200000006ff */
[----:B------:R-:W-:-:S06]  /*0af0*/  IMAD.MOV.U32 R2, RZ, RZ, R22 ;  /* 0x000000ffff027224 */ /* 0x000fcc00078e0016 */
[----:B------:R-:W0:Y:S01]  /*0b00*/  LDC R20, c[0x0][0x610] ;  /* 0x00018400ff147b82 */ /* 0x000e220000000800 */
[----:B-1-3--:R-:W-:Y:S05]  /*0b10*/  @!P0 BRA `(.L_x_6) ;  /* 0x0000000000288947 */ /* 0x00afea0003800000 */
[----:B------:R-:W1:Y:S02]  /*0b20*/  LDC R7, c[0x0][0x64c] ;  /* 0x00019300ff077b82 */ /* 0x000e640000000800 */
[----:B-1----:R-:W-:-:S05]  /*0b30*/  IADD3 R7, P0, R22, R7, RZ ;  /* 0x0000000716077210 */ /* 0x002fca0007f1e0ff */
        /* <DEDUP_REMOVED lines=8> */
.L_x_6:
[----:B----4-:R-:W-:Y:S01]  /*0bc0*/  SHF.R.U64 R2, R2, R16, R3 ;  /* 0x0000001002027219 */ /* 0x010fe20000001203 */
[----:B--2---:R-:W-:Y:S01]  /*0bd0*/  VIADD R3, R17, 0xffffffff ;  /* 0xffffffff11037836 */ /* 0x004fe20000000000 */
[----:B------:R-:W-:Y:S01]  /*0be0*/  LOP3.LUT R10, R23, R10, RZ, 0xc0, !PT ;  /* 0x0000000a170a7212 */ /* 0x000fe200078ec0ff */
[----:B------:R-:W-:Y:S01]  /*0bf0*/  IMAD.MOV R11, RZ, RZ, -R11 ;  /* 0x000000ffff0b7224 */ /* 0x000fe200078e0a0b */
[----:B------:R-:W-:Y:S01]  /*0c00*/  R2UR UR22, R24 ;  /* 0x00000000181672ca */ /* 0x000fe200000e0000 */
[----:B------:R-:W-:Y:S01]  /*0c10*/  IMAD.MOV R4, RZ, RZ, -R2 ;  /* 0x000000ffff047224 */ /* 0x000fe200078e0a02 */
[----:B------:R-:W-:Y:S01]  /*0c20*/  LOP3.LUT R3, R12, R3, RZ, 0xc0, !PT ;  /* 0x000000030c037212 */ /* 0x000fe200078ec0ff */
[----:B------:R-:W-:Y:S02]  /*0c30*/  @P2 IMAD R8, R13, R11, R0 ;  /* 0x0000000b0d082224 */ /* 0x000fe400078e0200 */
[----:B------:R-:W-:Y:S02]  /*0c40*/  IMAD R9, R9, R2, R10 ;  /* 0x0000000209097224 */ /* 0x000fe400078e020a */
[----:B0-----:R-:W-:-:S02]  /*0c50*/  IMAD R0, R4, R21, R22 ;  /* 0x0000001504007224 */ /* 0x001fc400078e0216 */
[----:B------:R-:W-:Y:S02]  /*0c60*/  IMAD R8, R9, R20, R8 ;  /* 0x0000001409087224 */ /* 0x000fe400078e0208 */
[----:B------:R-:W-:Y:S02]  /*0c70*/  IMAD R3, R0, R17, R3 ;  /* 0x0000001100037224 */ /* 0x000fe400078e0203 */
[----:B------:R-:W-:-:S03]  /*0c80*/  IMAD.MOV.U32 R4, RZ, RZ, 0x1 ;  /* 0x00000001ff047424 */ /* 0x000fc600078e00ff */
[----:B------:R-:W-:Y:S02]  /*0c90*/  SEL R2, R3, R8, !P2 ;  /* 0x0000000803027207 */ /* 0x000fe40005000000 */
[----:B------:R-:W-:-:S03]  /*0ca0*/  SEL R0, R8, R3, !P2 ;  /* 0x0000000308007207 */ /* 0x000fc60005000000 */
[----:B------:R0:W-:Y:S04]  /*0cb0*/  STL [R1+0x80], R2 ;  /* 0x0000800201007387 */ /* 0x0001e80000100800 */
[----:B------:R0:W-:Y:S02]  /*0cc0*/  STL [R1+0x84], R0 ;  /* 0x0000840001007387 */ /* 0x0001e40000100800 */
.L_x_4:
[----:B------:R-:W-:-:S08]  /*0cd0*/  NOP ;  /* 0x0000000000007918 */ /* 0x000fd00000000000 */
[----:B------:R-:W1:Y:S02]  /*0ce0*/  USETMAXREG.TRY_ALLOC.CTAPOOL UP0, 0xe8 ;  /* 0x000000e8000079c8 */ /* 0x000e640008000600 */
[----:B-1----:R-:W-:-:S13]  /*0cf0*/  PLOP3.LUT P0, PT, PT, PT, UP0, 0x80, 0x0 ;  /* 0x000000000000781c */ /* 0x002fda0003f0f008 */
[----:B------:R-:W-:Y:S05]  /*0d00*/  @!P0 BRA `(.L_x_4) ;  /* 0xfffffffc00f08947 */ /* 0x000fea000383ffff */
[----:B------:R-:W-:Y:S01]  /*0d10*/  ULDC.64 UR4, c[0x0][0x598] ;  /* 0x0001660000047ab9 */ /* 0x000fe20000000a00 */
[----:B------:R-:W-:Y:S01]  /*0d20*/  ULDC.64 UR18, c[0x0][0x208] ;  /* 0x0000820000127ab9 */ /* 0x000fe20000000a00 */
[----:B------:R-:W-:-:S04]  /*0d30*/  ISETP.NE.U32.AND P0, PT, RZ, UR4, PT ;  /* 0x00000004ff007c0c */ /* 0x000fc8000bf05070 */
[----:B------:R-:W-:-:S13]  /*0d40*/  ISETP.NE.AND.EX P0, PT, RZ, UR5, PT, P0 ;  /* 0x00000005ff007c0c */ /* 0x000fda000bf05300 */
[----:B------:R-:W-:Y:S05]  /*0d50*/  @!P0 BRA `(.L_x_7) ;  /* 0x0000000000208947 */ /* 0x000fea0003800000 */
[----:B0-----:R-:W0:Y:S02]  /*0d60*/  LDC.64 R2, c[0x0][0x598] ;  /* 0x00016600ff027b82 */ /* 0x001e240000000a00 */
[----:B0-----:R-:W2:Y:S02]  /*0d70*/  LDG.E.64 R2, desc[UR18][R2.64] ;  /* 0x0000001202027981 */ /* 0x001ea4000c1e1b00 */
[----:B--2---:R-:W-:-:S04]  /*0d80*/  ISETP.NE.U32.AND P0, PT, R2, RZ, PT ;  /* 0x000000ff0200720c */ /* 0x004fc80003f05070 */
[----:B------:R-:W-:-:S13]  /*0d90*/  ISETP.NE.AND.EX P0, PT, R3, RZ, PT, P0 ;  /* 0x000000ff0300720c */ /* 0x000fda0003f05300 */
[----:B------:R-:W-:Y:S05]  /*0da0*/  @!P0 BRA `(.L_x_7) ;  /* 0x00000000000c8947 */ /* 0x000fea0003800000 */
[----:B------:R-:W2:Y:S02]  /*0db0*/  LD.E R2, desc[UR18][R2.64] ;  /* 0x0000001202027980 */ /* 0x000ea4000c101900 */
[----:B--2---:R-:W-:Y:S01]  /*0dc0*/  R2UR UR20, R2 ;  /* 0x00000000021472ca */ /* 0x004fe200000e0000 */
[----:B------:R-:W-:-:S14]  /*0dd0*/  BRA `(.L_x_8) ;  /* 0x0000000000247947 */ /* 0x000fdc0003800000 */
.L_x_7:
[----:B------:R-:W-:Y:S02]  /*0de0*/  ULDC.64 UR4, c[0x0][0x588] ;  /* 0x0001620000047ab9 */ /* 0x000fe40000000a00 */
[----:B------:R-:W-:-:S04]  /*0df0*/  ISETP.NE.U32.AND P0, PT, RZ, UR4, PT ;  /* 0x00000004ff007c0c */ /* 0x000fc8000bf05070 */
[----:B------:R-:W-:-:S13]  /*0e00*/  ISETP.NE.AND.EX P0, PT, RZ, UR5, PT, P0 ;  /* 0x00000005ff007c0c */ /* 0x000fda000bf05300 */
[----:B------:R-:W-:Y:S05]  /*0e10*/  @!P0 BRA `(.L_x_9) ;  /* 0x0000000000108947 */ /* 0x000fea0003800000 */
[----:B0-----:R-:W0:Y:S02]  /*0e20*/  LDC.64 R2, c[0x0][0x588] ;  /* 0x00016200ff027b82 */ /* 0x001e240000000a00 */
[----:B0-----:R-:W2:Y:S02]  /*0e30*/  LDG.E R2, desc[UR18][R2.64] ;  /* 0x0000001202027981 */ /* 0x001ea4000c1e1900 */
[----:B--2---:R-:W-:Y:S01]  /*0e40*/  R2UR UR20, R2 ;  /* 0x00000000021472ca */ /* 0x004fe200000e0000 */
[----:B------:R-:W-:-:S14]  /*0e50*/  BRA `(.L_x_8) ;  /* 0x0000000000047947 */ /* 0x000fdc0003800000 */
.L_x_9:
[----:B------:R-:W-:-:S05]  /*0e60*/  ULDC UR20, c[0x0][0x580] ;  /* 0x0001600000147ab9 */ /* 0x000fca0000000800 */
.L_x_8:
[----:B------:R-:W-:Y:S02]  /*0e70*/  ULDC.64 UR4, c[0x0][0x5a0] ;  /* 0x0001680000047ab9 */ /* 0x000fe40000000a00 */
        /* <DEDUP_REMOVED lines=11> */
.L_x_10:
        /* <DEDUP_REMOVED lines=8> */
.L_x_12:
[----:B------:R-:W-:-:S05]  /*0fb0*/  ULDC UR21, c[0x0][0x584] ;  /* 0x0001610000157ab9 */ /* 0x000fca0000000800 */
.L_x_11:
[----:B------:R-:W-:-:S13]  /*0fc0*/  LOP3.LUT P0, RZ, R4, 0xff, RZ, 0xc0, !PT ;  /* 0x000000ff04ff7812 */ /* 0x000fda000780c0ff */
[----:B------:R-:W-:Y:S05]  /*0fd0*/  @!P0 EXIT ;  /* 0x000000000000894d */ /* 0x000fea0003800000 */
[----:B------:R-:W-:Y:S01]  /*0fe0*/  ULDC UR4, c[0x0][0x28c] ;  /* 0x0000a30000047ab9 */ /* 0x000fe20000000800 */
[----:B------:R-:W-:Y:S02]  /*0ff0*/  ULOP3.LUT UR23, UR13, 0x1, URZ, 0xfc, !UPT ;  /* 0x000000010d177892 */ /* 0x000fe4000f8efc3f */
[----:B------:R-:W-:-:S04]  /*1000*/  UIADD3 UR4, UR4, 0x1f, URZ ;  /* 0x0000001f04047890 */ /* 0x000fc8000fffe03f */
[----:B------:R-:W-:-:S04]  /*1010*/  USHF.R.S32.HI UR5, URZ, 0x1f, UR4 ;  /* 0x0000001f3f057899 */ /* 0x000fc80008011404 */
[----:B------:R-:W-:-:S03]  /*1020*/  ULEA.HI UR5, UR5, UR4, URZ, 0x5 ;  /* 0x0000000405057291 */ /* 0x000fc6000f8f283f */
[----:B------:R-:W-:Y:S01]  /*1030*/  UMOV UR4, URZ ;  /* 0x0000003f00047c82 */ /* 0x000fe20008000000 */
[----:B------:R-:W-:-:S03]  /*1040*/  USHF.R.S32.HI UR12, URZ, 0x5, UR5 ;  /* 0x000000053f0c7899 */ /* 0x000fc60008011405 */
[----:B------:R-:W-:-:S09]  /*1050*/  UMOV UR5, URZ ;  /* 0x0000003f00057c82 */ /* 0x000fd20008000000 */
.L_x_293:
[----:B0-----:R-:W0:Y:S01]  /*1060*/  S2R R0, SR_TID.X ;  /* 0x0000000000007919 */ /* 0x001e220000002100 */
[----:B-1----:R-:W1:Y:S01]  /*1070*/  S2UR UR11, SR_CgaCtaId ;  /* 0x00000000000b79c3 */ /* 0x002e620000008800 */
[----:B------:R-:W-:Y:S01]  /*1080*/  UMOV UR14, 0x400 ;  /* 0x00000400000e7882 */ /* 0x000fe20000000000 */
[----:B------:R-:W-:Y:S01]  /*1090*/  UMOV UR6, URZ ;  /* 0x0000003f00067c82 */ /* 0x000fe20008000000 */
[----:B------:R-:W-:Y:S01]  /*10a0*/  STL [R1+0x74], RZ ;  /* 0x000074ff01007387 */ /* 0x000fe20000100800 */
[----:B------:R-:W-:Y:S01]  /*10b0*/  UMOV UR7, URZ ;  /* 0x0000003f00077c82 */ /* 0x000fe20008000000 */
[----:B------:R-:W-:Y:S01]  /*10c0*/  UMOV UR8, URZ ;  /* 0x0000003f00087c82 */ /* 0x000fe20008000000 */
[----:B------:R-:W-:Y:S01]  /*10d0*/  UMOV UR16, UR5 ;  /* 0x0000000500107c82 */ /* 0x000fe20008000000 */
[----:B------:R-:W-:Y:S01]  /*10e0*/  STL [R1+0x70], RZ ;  /* 0x000070ff01007387 */ /* 0x000fe20000100800 */
[----:B--2---:R-:W2:Y:S01]  /*10f0*/  LDC R2, c[0x0][0x28c] ;  /* 0x0000a300ff027b82 */ /* 0x004ea20000000800 */
[----:B------:R-:W-:-:S02]  /*1100*/  CS2R R4, SRZ ;  /* 0x0000000000047805 */ /* 0x000fc4000001ff00 */
[----:B------:R-:W-:Y:S01]  /*1110*/  CS2R R6, SRZ ;  /* 0x0000000000067805 */ /* 0x000fe2000001ff00 */
[----:B------:R-:W-:Y:S01]  /*1120*/  STL [R1+0x6c], RZ ;  /* 0x00006cff01007387 */ /* 0x000fe20000100800 */
[----:B------:R-:W-:Y:S02]  /*1130*/  CS2R R8, SRZ ;  /* 0x0000000000087805 */ /* 0x000fe4000001ff00 */
[----:B------:R-:W-:Y:S02]  /*1140*/  CS2R R10, SRZ ;  /* 0x00000000000a7805 */ /* 0x000fe4000001ff00 */
[----:B------:R-:W-:Y:S01]  /*1150*/  CS2R R12, SRZ ;  /* 0x00000000000c7805 */ /* 0x000fe2000001ff00 */
[----:B------:R-:W-:Y:S01]  /*1160*/  STL [R1+0x68], RZ ;  /* 0x000068ff01007387 */ /* 0x000fe20000100800 */
[----:B------:R-:W-:Y:S02]  /*1170*/  CS2R R14, SRZ ;  /* 0x00000000000e7805 */ /* 0x000fe4000001ff00 */
[----:B------:R-:W-:-:S02]  /*1180*/  CS2R R16, SRZ ;  /* 0x0000000000107805 */ /* 0x000fc4000001ff00 */
[----:B------:R-:W-:Y:S01]  /*1190*/  CS2R R18, SRZ ;  /* 0x0000000000127805 */ /* 0x000fe2000001ff00 */
[----:B------:R-:W-:Y:S01]  /*11a0*/  STL [R1+0x64], RZ ;  /* 0x000064ff01007387 */ /* 0x000fe20000100800 */
[----:B------:R-:W-:Y:S02]  /*11b0*/  CS2R R20, SRZ ;  /* 0x0000000000147805 */ /* 0x000fe4000001ff00 */
[----:B------:R-:W-:Y:S02]  /*11c0*/  CS2R R22, SRZ ;  /* 0x0000000000167805 */ /* 0x000fe4000001ff00 */
[----:B------:R-:W-:Y:S01]  /*11d0*/  CS2R R152, SRZ ;  /* 0x0000000000987805 */ /* 0x000fe2000001ff00 */
[----:B------:R-:W-:Y:S01]  /*11e0*/  STL [R1+0x60], RZ ;  /* 0x000060ff01007387 */ /* 0x000fe20000100800 */
[----:B-1----:R-:W-:Y:S01]  /*11f0*/  ULEA UR14, UR11, UR14, 0x18 ;  /* 0x0000000e0b0e7291 */ /* 0x002fe2000f8ec03f */
[----:B------:R-:W-:Y:S02]  /*1200*/  CS2R R154, SRZ ;  /* 0x00000000009a7805 */ /* 0x000fe4000001ff00 */
[----:B------:R-:W-:Y:S01]  /*1210*/  CS2R R156, SRZ ;  /* 0x00000000009c7805 */ /* 0x000fe2000001ff00 */
[----:B------:R-:W-:Y:S01]  /*1220*/  STL [R1+0x5c], RZ ;  /* 0x00005cff01007387 */ /* 0x000fe20000100800 */
[----:B------:R-:W-:-:S02]  /*1230*/  CS2R R158, SRZ ;  /* 0x00000000009e7805 */ /* 0x000fc4000001ff00 */
[----:B------:R-:W-:Y:S02]  /*1240*/  CS2R R160, SRZ ;  /* 0x0000000000a07805 */ /* 0x000fe4000001ff00 */
[----:B------:R-:W-:Y:S02]  /*1250*/  CS2R R162, SRZ ;  /* 0x0000000000a27805 */ /* 0x000fe4000001ff00 */
[----:B0-----:R-:W-:Y:S01]  /*1260*/  LOP3.LUT R0, R0, 0x80, RZ, 0xc0, !PT ;  /* 0x0000008000007812 */ /* 0x001fe200078ec0ff */
[----:B------:R-:W-:Y:S01]  /*1270*/  STL [R1+0x58], RZ ;  /* 0x000058ff01007387 */ /* 0x000fe20000100800 */
[----:B--2---:R-:W-:Y:S02]  /*1280*/  ISETP.GE.AND P0, PT, R2, 0x1, PT ;  /* 0x000000010200780c */ /* 0x004fe40003f06270 */
[----:B------:R-:W-:Y:S02]  /*1290*/  CS2R R2, SRZ ;  /* 0x0000000000027805 */ /* 0x000fe4000001ff00 */
[----:B------:R-:W-:Y:S01]  /*12a0*/  SHF.R.U32.HI R0, RZ, 0x7, R0 ;  /* 0x00000007ff007819 */ /* 0x000fe20000011600 */
[----:B------:R-:W-:Y:S01]  /*12b0*/  STL [R1+0x54], RZ ;  /* 0x000054ff01007387 */ /* 0x000fe20000100800 */
[----:B------:R-:W-:-:S02]  /*12c0*/  CS2R R164, SRZ ;  /* 0x0000000000a47805 */ /* 0x000fc4000001ff00 */
[----:B------:R-:W-:Y:S02]  /*12d0*/  CS2R R166, SRZ ;  /* 0x0000000000a67805 */ /* 0x000fe4000001ff00 */
[----:B------:R-:W-:Y:S01]  /*12e0*/  CS2R R168, SRZ ;  /* 0x0000000000a87805 */ /* 0x000fe2000001ff00 */
[----:B------:R-:W-:Y:S01]  /*12f0*/  STL [R1+0x50], RZ ;  /* 0x000050ff01007387 */ /* 0x000fe20000100800 */
[----:B------:R-:W-:Y:S02]  /*1300*/  CS2R R170, SRZ ;  /* 0x0000000000aa7805 */ /* 0x000fe4000001ff00 */
[----:B------:R-:W-:Y:S02]  /*1310*/  CS2R R172, SRZ ;  /* 0x0000000000ac7805 */ /* 0x000fe4000001ff00 */
[----:B------:R-:W-:Y:S01]  /*1320*/  CS2R R174, SRZ ;  /* 0x0000000000ae7805 */ /* 0x000fe2000001ff00 */
[----:B------:R-:W0:Y:S01]  /*1330*/  SHFL.IDX PT, R0, R0, RZ, 0x1f ;  /* 0x00001fff00007589 */ /* 0x000e2200000e0000 */
[----:B------:R-:W-:-:S02]  /*1340*/  CS2R R176, SRZ ;  /* 0x0000000000b07805 */ /* 0x000fc4000001ff00 */
[----:B------:R-:W-:Y:S02]  /*1350*/  CS2R R178, SRZ ;  /* 0x0000000000b27805 */ /* 0x000fe4000001ff00 */
[----:B------:R-:W-:Y:S01]  /*1360*/  CS2R R180, SRZ ;  /* 0x0000000000b47805 */ /* 0x000fe2000001ff00 */
[----:B------:R1:W-:Y:S01]  /*1370*/  STL [R1+0x4c], RZ ;  /* 0x00004cff01007387 */ /* 0x0003e20000100800 */
[----:B------:R-:W-:Y:S02]  /*1380*/  CS2R R182, SRZ ;  /* 0x0000000000b67805 */ /* 0x000fe4000001ff00 */
[----:B------:R-:W-:Y:S02]  /*1390*/  CS2R R184, SRZ ;  /* 0x0000000000b87805 */ /* 0x000fe4000001ff00 */
[----:B------:R-:W-:Y:S01]  /*13a0*/  CS2R R186, SRZ ;  /* 0x0000000000ba7805 */ /* 0x000fe2000001ff00 */
[----:B------:R1:W-:Y:S01]  /*13b0*/  STL [R1+0x48], RZ ;  /* 0x000048ff01007387 */ /* 0x0003e20000100800 */
        /* <DEDUP_REMOVED lines=14> */
[----:B------:R-:W-:Y:S02]  /*14a0*/  CS2R R210, SRZ ;  /* 0x0000000000d27805 */ /* 0x000fe4000001ff00 */
[----:B0-----:R-:W-:Y:S01]  /*14b0*/  R2UR UR9, R0 ;  /* 0x00000000000972ca */ /* 0x001fe200000e0000 */
[----:B------:R1:W-:Y:S01]  /*14c0*/  STL [R1+0x38], RZ ;  /* 0x000038ff01007387 */ /* 0x0003e20000100800 */
[----:B------:R-:W-:Y:S01]  /*14d0*/  IMAD.MOV.U32 R0, RZ, RZ, RZ ;  /* 0x000000ffff007224 */ /* 0x000fe200078e00ff */
[----:B------:R-:W-:-:S02]  /*14e0*/  CS2R R212, SRZ ;  /* 0x0000000000d47805 */ /* 0x000fc4000001ff00 */
[----:B------:R-:W-:Y:S01]  /*14f0*/  CS2R R214, SRZ ;  /* 0x0000000000d67805 */ /* 0x000fe2000001ff00 */
[----:B------:R1:W-:Y:S01]  /*1500*/  STL [R1+0x34], RZ ;  /* 0x000034ff01007387 */ /* 0x0003e20000100800 */
[----:B------:R-:W-:Y:S02]  /*1510*/  CS2R R216, SRZ ;  /* 0x0000000000d87805 */ /* 0x000fe4000001ff00 */
[----:B------:R-:W-:Y:S02]  /*1520*/  CS2R R218, SRZ ;  /* 0x0000000000da7805 */ /* 0x000fe4000001ff00 */
[----:B------:R-:W-:Y:S01]  /*1530*/  CS2R R220, SRZ ;  /* 0x0000000000dc7805 */ /* 0x000fe2000001ff00 */
[----:B------:R1:W-:Y:S01]  /*1540*/  STL [R1+0x30], RZ ;  /* 0x000030ff01007387 */ /* 0x0003e20000100800 */
[----:B------:R-:W-:Y:S02]  /*1550*/  CS2R R222, SRZ ;  /* 0x0000000000de7805 */ /* 0x000fe4000001ff00 */
[----:B------:R-:W-:Y:S01]  /*1560*/  CS2R R224, SRZ ;  /* 0x0000000000e07805 */ /* 0x000fe2000001ff00 */
[----:B------:R-:W-:Y:S01]  /*1570*/  IMAD.MOV.U32 R226, RZ, RZ, RZ ;  /* 0x000000ffffe27224 */ /* 0x000fe200078e00ff */
[----:B------:R1:W-:Y:S01]  /*1580*/  STL [R1+0x2c], RZ ;  /* 0x00002cff01007387 */ /* 0x0003e20000100800 */
[----:B------:R-:W-:Y:S01]  /*1590*/  ULEA.HI UR10, UR9, UR9, URZ, 0x1 ;  /* 0x00000009090a7291 */ /* 0x000fe2000f8f083f */
[----:B------:R-:W-:Y:S01]  /*15a0*/  IMAD.U32 R227, RZ, RZ, UR4 ;  /* 0x00000004ffe37e24 */ /* 0x000fe2000f8e00ff */
[----:B------:R-:W-:Y:S01]  /*15b0*/  CS2R R24, SRZ ;  /* 0x0000000000187805 */ /* 0x000fe2000001ff00 */
[----:B------:R1:W-:Y:S01]  /*15c0*/  STL [R1+0x28], RZ ;  /* 0x000028ff01007387 */ /* 0x0003e20000100800 */
[----:B------:R-:W-:Y:S01]  /*15d0*/  ULOP3.LUT UR10, UR10, 0x1ffffe, URZ, 0xc0, !UPT ;  /* 0x001ffffe0a0a7892 */ /* 0x000fe2000f8ec03f */
[----:B------:R-:W-:-:S02]  /*15e0*/  CS2R R26, SRZ ;  /* 0x00000000001a7805 */ /* 0x000fc4000001ff00 */
[----:B------:R-:W-:Y:S01]  /*15f0*/  CS2R R28, SRZ ;  /* 0x00000000001c7805 */ /* 0x000fe2000001ff00 */
[----:B------:R1:W-:Y:S01]  /*1600*/  STL [R1+0x24], RZ ;  /* 0x000024ff01007387 */ /* 0x0003e20000100800 */
[----:B------:R-:W-:Y:S01]  /*1610*/  UIADD3 UR10, UR9, -UR10, URZ ;  /* 0x8000000a090a7290 */ /* 0x000fe2000fffe03f */
[----:B---34-:R-:W-:Y:S02]  /*1620*/  CS2R R30, SRZ ;  /* 0x00000000001e7805 */ /* 0x018fe4000001ff00 */
[----:B------:R-:W-:Y:S01]  /*1630*/  CS2R R32, SRZ ;  /* 0x0000000000207805 */ /* 0x000fe2000001ff00 */
[----:B------:R1:W-:Y:S01]  /*1640*/  STL [R1+0x20], RZ ;  /* 0x000020ff01007387 */ /* 0x0003e20000100800 */
[----:B------:R-:W-:Y:S01]  /*1650*/  ULEA UR10, UR10, UR14, 0xb ;  /* 0x0000000e0a0a7291 */ /* 0x000fe2000f8e583f */
[----:B------:R-:W-:Y:S02]  /*1660*/  CS2R R34, SRZ ;  /* 0x0000000000227805 */ /* 0x000fe4000001ff00 */
[----:B------:R-:W-:Y:S01]  /*1670*/  CS2R R36, SRZ ;  /* 0x0000000000247805 */ /* 0x000fe2000001ff00 */
[----:B------:R1:W-:Y:S01]  /*1680*/  STL [R1+0x1c], RZ ;  /* 0x00001cff01007387 */ /* 0x0003e20000100800 */
[----:B------:R-:W-:Y:S01]  /*1690*/  UIADD3 UR10, UR10, 0x180, URZ ;  /* 0x000001800a0a7890 */ /* 0x000fe2000fffe03f */
[----:B------:R-:W-:-:S02]  /*16a0*/  CS2R R38, SRZ ;  /* 0x0000000000267805 */ /* 0x000fc4000001ff00 */
[----:B------:R-:W-:Y:S01]  /*16b0*/  CS2R R40, SRZ ;  /* 0x0000000000287805 */ /* 0x000fe2000001ff00 */
[----:B------:R1:W-:Y:S01]  /*16c0*/  STL [R1+0x18], RZ ;  /* 0x000018ff01007387 */ /* 0x0003e20000100800 */
[----:B------:R-:W-:Y:S01]  /*16d0*/  USHF.R.U32.HI UR10, URZ, 0x4, UR10 ;  /* 0x000000043f0a7899 */ /* 0x000fe2000801160a */
[----:B------:R-:W-:Y:S02]  /*16e0*/  CS2R R42, SRZ ;  /* 0x00000000002a7805 */ /* 0x000fe4000001ff00 */
[----:B------:R-:W-:Y:S01]  /*16f0*/  CS2R R44, SRZ ;  /* 0x00000000002c7805 */ /* 0x000fe2000001ff00 */
[----:B------:R1:W-:Y:S01]  /*1700*/  STL [R1+0x14], RZ ;  /* 0x000014ff01007387 */ /* 0x0003e20000100800 */
[----:B------:R-:W-:Y:S01]  /*1710*/  ULOP3.LUT UR15, UR10, 0x3fff, URZ, 0xc0, !UPT ;  /* 0x00003fff0a0f7892 */ /* 0x000fe2000f8ec03f */
        /* <DEDUP_REMOVED lines=18> */
[----:B------:R1:W-:Y:S01]  /*1840*/  STL [R1], RZ ;  /* 0x000000ff01007387 */ /* 0x0003e20000100800 */
[----:B------:R-:W-:-:S02]  /*1850*/  CS2R R74, SRZ ;  /* 0x00000000004a7805 */ /* 0x000fc4000001ff00 */
[----:B------:R-:W-:Y:S02]  /*1860*/  CS2R R76, SRZ ;  /* 0x00000000004c7805 */ /* 0x000fe4000001ff00 */
[----:B------:R-:W-:Y:S02]  /*1870*/  CS2R R78, SRZ ;  /* 0x00000000004e7805 */ /* 0x000fe4000001ff00 */
[----:B------:R-:W-:Y:S02]  /*1880*/  CS2R R80, SRZ ;  /* 0x0000000000507805 */ /* 0x000fe4000001ff00 */
[----:B------:R-:W-:Y:S02]  /*1890*/  CS2R R82, SRZ ;  /* 0x0000000000527805 */ /* 0x000fe4000001ff00 */
[----:B------:R-:W-:Y:S02]  /*18a0*/  CS2R R84, SRZ ;  /* 0x0000000000547805 */ /* 0x000fe4000001ff00 */
        /* <DEDUP_REMOVED lines=32> */
[----:B------:R-:W-:Y:S01]  /*1ab0*/  CS2R R150, SRZ ;  /* 0x0000000000967805 */ /* 0x000fe2000001ff00 */
[----:B-1----:R-:W-:Y:S06]  /*1ac0*/  @!P0 BRA `(.L_x_13) ;  /* 0x0000001000548947 */ /* 0x002fec0003800000 */
[----:B------:R-:W-:-:S06]  /*1ad0*/  UISETP.NE.AND UP0, UPT, UR23, 0x3, UPT ;  /* 0x000000031700788c */ /* 0x000fcc000bf05270 */
[----:B------:R-:W-:-:S13]  /*1ae0*/  PLOP3.LUT P1, PT, PT, PT, UP0, 0x80, 0x0 ;  /* 0x000000000000781c */ /* 0x000fda0003f2f008 */
[----:B------:R-:W-:Y:S05]  /*1af0*/  @!P1 BRA `(.L_x_14) ;  /* 0x0000000000049947 */ /* 0x000fea0003800000 */
[----:B------:R-:W-:Y:S01]  /*1b00*/  BPT.TRAP 0x1 ;  /* 0x000000040000795c */ /* 0x000fe20000300000 */
.L_x_14:
[----:B------:R-:W-:Y:S01]  /*1b10*/  ULEA UR6, UR5, UR14, 0x3 ;  /* 0x0000000e05067291 */ /* 0x000fe2000f8e183f */
[----:B------:R-:W-:-:S05]  /*1b20*/  IMAD.U32 R0, RZ, RZ, UR4 ;  /* 0x00000004ff007e24 */ /* 0x000fca000f8e00ff */
[----:B------:R-:W-:-:S04]  /*1b30*/  SHF.L.U32 R0, R0, 0x1f, RZ ;  /* 0x0000001f00007819 */ /* 0x000fc800000006ff */
[----:B------:R0:W1:Y:S01]  /*1b40*/  SYNCS.PHASECHK.TRANS64.TRYWAIT P0, [UR6], R0 ;  /* 0x00000000ff0075a7 */ /* 0x0000620008000146 */
[----:B------:R-:W-:Y:S05]  /*1b50*/  @!P1 BRA `(.L_x_15) ;  /* 0x0000000000049947 */ /* 0x000fea0003800000 */
[----:B------:R-:W-:Y:S01]  /*1b60*/  BPT.TRAP 0x1 ;  /* 0x000000040000795c */ /* 0x000fe20000300000 */
.L_x_15:
[----:B-1----:R-:W-:Y:S05]  /*1b70*/  @P0 BRA `(.L_x_16) ;  /* 0x0000000000080947 */ /* 0x002fea0003800000 */
[----:B------:R-:W1:Y:S02]  /*1b80*/  SYNCS.PHASECHK.TRANS64.TRYWAIT P0, [UR6], R0 ;  /* 0x00000000ff0075a7 */ /* 0x000e640008000146 */
[----:B-1----:R-:W-:Y:S05]  /*1b90*/  @!P0 BRA `(.L_x_17) ;  /* 0x000000e400208947 */ /* 0x002fea0003800000 */
.L_x_16:
[----:B------:R2:W-:Y:S01]  /*1ba0*/  STL [R1+0x74], RZ ;  /* 0x000074ff01007387 */ /* 0x0005e20000100800 */
[----:B------:R-:W-:Y:S01]  /*1bb0*/  UIADD3 UR6, UR14, 0x6180, URZ ;  /* 0x000061800e067890 */ /* 0x000fe2000fffe03f */
[----:B------:R-:W-:Y:S01]  /*1bc0*/  WARPGROUP.ARRIVE ;  /* 0x00000000000079c5 */ /* 0x000fe20000000000 */
[----:B------:R-:W-:Y:S01]  /*1bd0*/  ULDC UR7, c[0x0][0x50c] ;  /* 0x0001430000077ab9 */ /* 0x000fe20000000800 */
[----:B------:R2:W-:Y:S01]  /*1be0*/  STL [R1+0x70], RZ ;  /* 0x000070ff01007387 */ /* 0x0005e20000100800 */
[----:B------:R-:W-:Y:S01]  /*1bf0*/  UISETP.NE.AND UP0, UPT, UR7, 0x1, UPT ;  /* 0x000000010700788c */ /* 0x000fe2000bf05270 */
[----:B01----:R-:W-:Y:S01]  /*1c00*/  IMAD.MOV.U32 R0, RZ, RZ, RZ ;  /* 0x000000ffff007224 */ /* 0x003fe200078e00ff */
[----:B------:R-:W-:Y:S01]  /*1c10*/  USHF.R.U32.HI UR6, URZ, 0x4, UR6 ;  /* 0x000000043f067899 */ /* 0x000fe20008011606 */
[----:B------:R2:W-:Y:S01]  /*1c20*/  STL [R1+0x6c], RZ ;  /* 0x00006cff01007387 */ /* 0x0005e20000100800 */
[----:B------:R-:W-:Y:S01]  /*1c30*/  USEL UR7, URZ, 0x1, UP0 ;  /* 0x000000013f077887 */ /* 0x000fe20008000000 */
[----:B------:R-:W-:Y:S01]  /*1c40*/  CS2R R2, SRZ ;  /* 0x0000000000027805 */ /* 0x000fe2000001ff00 */
[----:B------:R-:W-:Y:S01]  /*1c50*/  ULOP3.LUT UR6, UR6, 0x3fff, URZ, 0xc0, !UPT ;  /* 0x00003fff06067892 */ /* 0x000fe2000f8ec03f */
[----:B------:R2:W-:Y:S01]  /*1c60*/  STL [R1+0x68], RZ ;  /* 0x000068ff01007387 */ /* 0x0005e20000100800 */
[----:B------:R-:W-:Y:S01]  /*1c70*/  ULOP3.LUT UR8, UR15, 0x10000, URZ, 0xfc, !UPT ;  /* 0x000100000f087892 */ /* 0x000fe2000f8efc3f */
[----:B------:R-:W-:Y:S01]  /*1c80*/  CS2R R4, SRZ ;  /* 0x0000000000047805 */ /* 0x000fe2000001ff00 */
[----:B------:R-:W-:Y:S01]  /*1c90*/  ULOP3.LUT UR6, UR6, 0x10000, URZ, 0xfc, !UPT ;  /* 0x0001000006067892 */ /* 0x000fe2000f8efc3f */
[----:B------:R2:W-:Y:S01]  /*1ca0*/  STL [R1+0x64], RZ ;  /* 0x000064ff01007387 */ /* 0x0005e20000100800 */
[----:B------:R-:W-:Y:S01]  /*1cb0*/  ISETP.NE.AND P0, PT, RZ, UR7, PT ;  /* 0x00000007ff007c0c */ /* 0x000fe2000bf05270 */
[----:B------:R-:W-:Y:S01]  /*1cc0*/  ULEA UR8, UR5, UR8, 0x8 ;  /* 0x0000000805087291 */ /* 0x000fe2000f8e403f */
[----:B------:R-:W-:Y:S01]  /*1cd0*/  CS2R R6, SRZ ;  /* 0x0000000000067805 */ /* 0x000fe2000001ff00 */
[----:B------:R2:W-:Y:S01]  /*1ce0*/  STL [R1+0x60], RZ ;  /* 0x000060ff01007387 */ /* 0x0005e20000100800 */
[----:B------:R-:W-:Y:S01]  /*1cf0*/  ULEA UR10, UR5, UR6, 0x9 ;  /* 0x00000006050a7291 */ /* 0x000fe2000f8e483f */
[----:B------:R-:W-:Y:S01]  /*1d00*/  CS2R R8, SRZ ;  /* 0x0000000000087805 */ /* 0x000fe2000001ff00 */
[----:B------:R-:W-:Y:S01]  /*1d10*/  UMOV UR9, 0xc0000010 ;  /* 0xc000001000097882 */ /* 0x000fe20000000000 */
[----:B------:R2:W-:Y:S01]  /*1d20*/  STL [R1+0x5c], RZ ;  /* 0x00005cff01007387 */ /* 0x0005e20000100800 */
[----:B------:R-:W-:Y:S01]  /*1d30*/  UMOV UR11, 0xc0000010 ;  /* 0xc0000010000b7882 */ /* 0x000fe20000000000 */
[----:B------:R-:W-:Y:S01]  /*1d40*/  UMOV UR6, 0x1 ;  /* 0x0000000100067882 */ /* 0x000fe20000000000 */
[----:B------:R-:W-:Y:S01]  /*1d50*/  CS2R R10, SRZ ;  /* 0x00000000000a7805 */ /* 0x000fe2000001ff00 */
[----:B------:R2:W-:Y:S01]  /*1d60*/  STL [R1+0x58], RZ ;  /* 0x000058ff01007387 */ /* 0x0005e20000100800 */
[----:B------:R-:W-:Y:S01]  /*1d70*/  CS2R R12, SRZ ;  /* 0x00000000000c7805 */ /* 0x000fe2000001ff00 */
[----:B------:R-:W-:Y:S01]  /*1d80*/  QGMMA.64x256x32.F32.E4M3.E4M3 R24, gdesc[UR8], RZ, !UPT, gsb0 ;  /* 0x03e00000081879f3 */ /* 0x000fe2000c0008ff */
        /* <DEDUP_REMOVED lines=55> */
[----:B------:R-:W-:Y:S01]  /*2100*/  CS2R R224, SRZ ;  /* 0x0000000000e07805 */ /* 0x000fe2000001ff00 */
[----:B------:R-:W-:Y:S01]  /*2110*/  IMAD.MOV.U32 R226, RZ, RZ, RZ ;  /* 0x000000ffffe27224 */ /* 0x000fe200078e00ff */
[----:B------:R2:W-:Y:S04]  /*2120*/  STL [R1+0x1c], RZ ;  /* 0x00001cff01007387 */ /* 0x0005e80000100800 */
[----:B------:R2:W-:Y:S04]  /*2130*/  STL [R1+0x18], RZ ;  /* 0x000018ff01007387 */ /* 0x0005e80000100800 */
[----:B------:R2:W-:Y:S04]  /*2140*/  STL [R1+0x14], RZ ;  /* 0x000014ff01007387 */ /* 0x0005e80000100800 */
[----:B------:R2:W-:Y:S04]  /*2150*/  STL [R1+0x10], RZ ;  /* 0x000010ff01007387 */ /* 0x0005e80000100800 */
[----:B------:R2:W-:Y:S04]  /*2160*/  STL [R1+0xc], RZ ;  /* 0x00000cff01007387 */ /* 0x0005e80000100800 */
[----:B------:R2:W-:Y:S04]  /*2170*/  STL [R1+0x8], RZ ;  /* 0x000008ff01007387 */ /* 0x0005e80000100800 */
[----:B------:R2:W-:Y:S04]  /*2180*/  STL [R1+0x4], RZ ;  /* 0x000004ff01007387 */ /* 0x0005e80000100800 */
[----:B------:R2:W-:Y:S01]  /*2190*/  STL [R1], RZ ;  /* 0x000000ff01007387 */ /* 0x0005e20000100800 */
[----:B------:R-:W-:Y:S05]  /*21a0*/  @!P0 BRA `(.L_x_18) ;  /* 0x0000000800808947 */ /* 0x000fea0003800000 */
[----:B------:R-:W-:Y:S02]  /*21b0*/  WARPGROUP.DEPBAR.LE gsb0, 0x0 ;  /* 0x00008000000079c5 */ /* 0x000fe40000010000 */
[----:B------:R-:W-:-:S01]  /*21c0*/  FADD R227, RZ, R122 ;  /* 0x0000007affe37221 */ /* 0x000fc20000000000 */
[----:B------:R-:W-:Y:S01]  /*21d0*/  FADD R226, RZ, R24 ;  /* 0x00000018ffe27221 */ /* 0x000fe20000000000 */
[----:B------:R-:W-:-:S01]  /*21e0*/  FADD R225, RZ, R25 ;  /* 0x00000019ffe17221 */ /* 0x000fc20000000000 */
[----:B------:R-:W-:Y:S01]  /*21f0*/  FADD R224, RZ, R26 ;  /* 0x0000001affe07221 */ /* 0x000fe20000000000 */
[----:B------:R-:W-:-:S01]  /*2200*/  FADD R223, RZ, R27 ;  /* 0x0000001bffdf7221 */ /* 0x000fc20000000000 */
[----:B------:R0:W-:Y:S01]  /*2210*/  STL [R1], R227 ;  /* 0x000000e301007387 */ /* 0x0001e20000100800 */
[----:B------:R-:W-:-:S01]  /*2220*/  FADD R222, RZ, R28 ;  /* 0x0000001cffde7221 */ /* 0x000fc20000000000 */
[----:B------:R-:W-:Y:S01]  /*2230*/  FADD R221, RZ, R29 ;  /* 0x0000001dffdd7221 */ /* 0x000fe20000000000 */
[----:B------:R-:W-:-:S01]  /*2240*/  FADD R220, RZ, R30 ;  /* 0x0000001effdc7221 */ /* 0x000fc20000000000 */
[----:B------:R-:W-:Y:S01]  /*2250*/  FADD R219, RZ, R31 ;  /* 0x0000001fffdb7221 */ /* 0x000fe20000000000 */
[----:B------:R-:W-:-:S01]  /*2260*/  FADD R218, RZ, R32 ;  /* 0x00000020ffda7221 */ /* 0x000fc20000000000 */
[----:B------:R-:W-:Y:S01]  /*2270*/  FADD R217, RZ, R33 ;  /* 0x00000021ffd97221 */ /* 0x000fe20000000000 */
[----:B------:R-:W-:-:S01]  /*2280*/  FADD R216, RZ, R34 ;  /* 0x00000022ffd87221 */ /* 0x000fc20000000000 */
[----:B------:R-:W-:Y:S01]  /*2290*/  FADD R215, RZ, R35 ;  /* 0x00000023ffd77221 */ /* 0x000fe20000000000 */
[----:B------:R-:W-:-:S01]  /*22a0*/  FADD R214, RZ, R36 ;  /* 0x00000024ffd67221 */ /* 0x000fc20000000000 */
[----:B0-----:R-:W-:Y:S01]  /*22b0*/  FADD R227, RZ, R123 ;  /* 0x0000007bffe37221 */ /* 0x001fe20000000000 */
[----:B------:R-:W-:-:S01]  /*22c0*/  FADD R213, RZ, R37 ;  /* 0x00000025ffd57221 */ /* 0x000fc20000000000 */
[----:B------:R-:W-:Y:S01]  /*22d0*/  FADD R212, RZ, R38 ;  /* 0x00000026ffd47221 */ /* 0x000fe20000000000 */
[----:B------:R-:W-:-:S01]  /*22e0*/  FADD R211, RZ, R39 ;  /* 0x00000027ffd37221 */ /* 0x000fc20000000000 */
[----:B------:R-:W-:Y:S01]  /*22f0*/  FADD R210, RZ, R40 ;  /* 0x00000028ffd27221 */ /* 0x000fe20000000000 */
[----:B------:R0:W-:Y:S01]  /*2300*/  STL [R1+0x4], R227 ;  /* 0x000004e301007387 */ /* 0x0001e20000100800 */
        /* <DEDUP_REMOVED lines=93> */
[----:B------:R-:W-:Y:S01]  /*28e0*/  UMOV UR6, URZ ;  /* 0x0000003f00067c82 */ /* 0x000fe20008000000 */
[----:B0-----:R-:W-:-:S05]  /*28f0*/  FADD R227, RZ, R130 ;  /* 0x00000082ffe37221 */ /* 0x001fca0000000000 */
[----:B------:R0:W-:Y:S02]  /*2900*/  STL [R1+0x20], R227 ;  /* 0x000020e301007387 */ /* 0x0001e40000100800 */
        /* <DEDUP_REMOVED lines=42> */
.L_x_18:
[----:B------:R-:W-:-:S04]  /*2bb0*/  UIADD3 UR16, UR5, 0x1, URZ ;  /* 0x0000000105107890 */ /* 0x000fc8000fffe03f */
[----:B------:R-:W-:-:S04]  /*2bc0*/  UISETP.NE.AND UP0, UPT, UR16, 0x6, UPT ;  /* 0x000000061000788c */ /* 0x000fc8000bf05270 */
[----:B------:R-:W-:Y:S02]  /*2bd0*/  USEL UR8, URZ, 0x1, UP0 ;  /* 0x000000013f087887 */ /* 0x000fe40008000000 */
[----:B------:R-:W-:Y:S02]  /*2be0*/  USEL UR16, UR16, URZ, UP0 ;  /* 0x0000003f10107287 */ /* 0x000fe40008000000 */
[----:B------:R-:W-:-:S06]  /*2bf0*/  ULOP3.LUT UR8, UR4, UR8, URZ, 0x3c, !UPT ;  /* 0x0000000804087292 */ /* 0x000fcc000f8e3c3f */
[----:B0-----:R-:W-:Y:S01]  /*2c00*/  IMAD.U32 R227, RZ, RZ, UR8 ;  /* 0x00000008ffe37e24 */ /* 0x001fe2000f8e00ff */
[----:B------:R-:W-:-:S06]  /*2c10*/  UMOV UR8, 0x1 ;  /* 0x0000000100087882 */ /* 0x000fcc0000000000 */
.L_x_13:
[----:B------:R-:W-:-:S04]  /*2c20*/  UISETP.LT.AND UP0, UPT, UR12, 0x1, UPT ;  /* 0x000000010c00788c */ /* 0x000fc8000bf01270 */
[----:B------:R-:W-:-:S04]  /*2c30*/  USEL UR9, UR12, 0x1, UP0 ;  /* 0x000000010c097887 */ /* 0x000fc80008000000 */
[----:B------:R-:W-:-:S04]  /*2c40*/  UIADD3 UR9, UR12, -UR9, URZ ;  /* 0x800000090c097290 */ /* 0x000fc8000fffe03f */
[----:B------:R-:W-:-:S06]  /*2c50*/  UISETP.GE.AND UP0, UPT, UR9, 0x1, UPT ;  /* 0x000000010900788c */ /* 0x000fcc000bf06270 */
[----:B------:R-:W-:-:S13]  /*2c60*/  PLOP3.LUT P0, PT, PT, PT, UP0, 0x80, 0x0 ;  /* 0x000000000000781c */ /* 0x000fda0003f0f008 */
[----:B------:R-:W-:Y:S05]  /*2c70*/  @!P0 BRA `(.L_x_19) ;  /* 0x0000001000708947 */ /* 0x000fea0003800000 */
[----:B------:R-:W-:Y:S01]  /*2c80*/  IMAD.U32 R228, RZ, RZ, UR9 ;  /* 0x00000009ffe47e24 */ /* 0x000fe2000f8e00ff */
[----:B------:R-:W-:Y:S01]  /*2c90*/  UMOV UR17, UR5 ;  /* 0x0000000500117c82 */ /* 0x000fe20008000000 */
[----:B------:R-:W-:-:S05]  /*2ca0*/  ULDC UR24, c[0x0][0x50c] ;  /* 0x0001430000187ab9 */ /* 0x000fca0000000800 */
.L_x_27:
[----:B------:R-:W-:-:S06]  /*2cb0*/  UISETP.NE.AND UP0, UPT, UR23, 0x3, UPT ;  /* 0x000000031700788c */ /* 0x000fcc000bf05270 */
[----:B------:R-:W-:-:S13]  /*2cc0*/  PLOP3.LUT P1, PT, PT, PT, UP0, 0x80, 0x0 ;  /* 0x000000000000781c */ /* 0x000fda0003f2f008 */
[----:B01----:R-:W-:Y:S05]  /*2cd0*/  @!P1 BRA `(.L_x_20) ;  /* 0x0000000000049947 */ /* 0x003fea0003800000 */
[----:B------:R-:W-:Y:S01]  /*2ce0*/  BPT.TRAP 0x1 ;  /* 0x000000040000795c */ /* 0x000fe20000300000 */
.L_x_20:
[----:B------:R-:W0:Y:S01]  /*2cf0*/  S2UR UR9, SR_CgaCtaId ;  /* 0x00000000000979c3 */ /* 0x000e220000008800 */
[----:B------:R-:W-:Y:S01]  /*2d00*/  UMOV UR14, 0x400 ;  /* 0x00000400000e7882 */ /* 0x000fe20000000000 */
[----:B------:R-:W-:Y:S01]  /*2d10*/  SHF.L.U32 R229, R227, 0x1f, RZ ;  /* 0x0000001fe3e57819 */ /* 0x000fe200000006ff */
[----:B0-----:R-:W-:-:S04]  /*2d20*/  ULEA UR14, UR9, UR14, 0x18 ;  /* 0x0000000e090e7291 */ /* 0x001fc8000f8ec03f */
[----:B------:R-:W-:-:S09]  /*2d30*/  ULEA UR9, UR16, UR14, 0x3 ;  /* 0x0000000e10097291 */ /* 0x000fd2000f8e183f */
[----:B------:R0:W1:Y:S01]  /*2d40*/  SYNCS.PHASECHK.TRANS64.TRYWAIT P0, [UR9], R229 ;  /* 0x000000e5ff0075a7 */ /* 0x0000620008000149 */
[----:B------:R-:W-:Y:S05]  /*2d50*/  @!P1 BRA `(.L_x_21) ;  /* 0x0000000000049947 */ /* 0x000fea0003800000 */
[----:B------:R-:W-:Y:S01]  /*2d60*/  BPT.TRAP 0x1 ;  /* 0x000000040000795c */ /* 0x000fe20000300000 */
.L_x_21:
[----:B-1----:R-:W-:Y:S05]  /*2d70*/  @P0 BRA `(.L_x_22) ;  /* 0x0000000000080947 */ /* 0x002fea0003800000 */
[----:B------:R-:W1:Y:S02]  /*2d80*/  SYNCS.PHASECHK.TRANS64.TRYWAIT P0, [UR9], R229 ;  /* 0x000000e5ff0075a7 */ /* 0x000e640008000149 */
[----:B-1----:R-:W-:Y:S05]  /*2d90*/  @!P0 BRA `(.L_x_23) ;  /* 0x000000d000b88947 */ /* 0x002fea0003800000 */
.L_x_22:
[----:B------:R-:W-:Y:S01]  /*2da0*/  UIADD3 UR9, UR14, 0x6180, URZ ;  /* 0x000061800e097890 */ /* 0x000fe2000fffe03f */
[----:B------:R-:W-:Y:S01]  /*2db0*/  WARPGROUP.ARRIVE ;  /* 0x00000000000079c5 */ /* 0x000fe20000000000 */
[----:B------:R-:W-:Y:S02]  /*2dc0*/  UISETP.NE.AND UP0, UPT, UR7, URZ, UPT ;  /* 0x0000003f0700728c */ /* 0x000fe4000bf05270 */
[----:B------:R-:W-:Y:S02]  /*2dd0*/  USHF.R.U32.HI UR9, URZ, 0x4, UR9 ;  /* 0x000000043f097899 */ /* 0x000fe40008011609 */
[----:B------:R-:W-:Y:S02]  /*2de0*/  USEL UR8, UR8, URZ, !UP0 ;  /* 0x0000003f08087287 */ /* 0x000fe4000c000000 */
[----:B------:R-:W-:Y:S02]  /*2df0*/  ULOP3.LUT UR9, UR9, 0x3fff, URZ, 0xc0, !UPT ;  /* 0x00003fff09097892 */ /* 0x000fe4000f8ec03f */
[----:B------:R-:W-:-:S02]  /*2e00*/  ULOP3.LUT UR7, UR15, 0x10000, URZ, 0xfc, !UPT ;  /* 0x000100000f077892 */ /* 0x000fc4000f8efc3f */
[----:B------:R-:W-:Y:S02]  /*2e10*/  ULOP3.LUT UR9, UR9, 0x10000, URZ, 0xfc, !UPT ;  /* 0x0001000009097892 */ /* 0x000fe4000f8efc3f */
[----:B------:R-:W-:Y:S02]  /*2e20*/  UISETP.NE.U32.AND UP0, UPT, UR8, URZ, UPT ;  /* 0x0000003f0800728c */ /* 0x000fe4000bf05070 */
[----:B------:R-:W-:Y:S02]  /*2e30*/  ULEA UR8, UR16, UR7, 0x8 ;  /* 0x0000000710087291 */ /* 0x000fe4000f8e403f */
[----:B------:R-:W-:Y:S01]  /*2e40*/  ULEA UR10, UR16, UR9, 0x9 ;  /* 0x00000009100a7291 */ /* 0x000fe2000f8e483f */
[----:B------:R-:W-:Y:S02]  /*2e50*/  UMOV UR11, 0xc0000010 ;  /* 0xc0000010000b7882 */ /* 0x000fe40000000000 */
[----:B------:R-:W-:Y:S01]  /*2e60*/  UMOV UR9, 0xc0000010 ;  /* 0xc000001000097882 */ /* 0x000fe20000000000 */
[----:B------:R-:W-:-:S05]  /*2e70*/  UIADD3 UR6, UR6, 0x1, URZ ;  /* 0x0000000106067890 */ /* 0x000fca000fffe03f */
[----:B------:R-:W-:Y:S01]  /*2e80*/  QGMMA.64x256x32.F32.E4M3.E4M3 R24, gdesc[UR8], R24, UP0, gsb0 ;  /* 0x03e00000081879f3 */ /* 0x000fe2000b800818 */
[----:B------:R-:W-:-:S04]  /*2e90*/  UISETP.NE.AND UP0, UPT, UR6, UR24, UPT ;  /* 0x000000180600728c */ /* 0x000fc8000bf05270 */
[----:B------:R-:W-:-:S06]  /*2ea0*/  USEL UR7, URZ, 0x1, UP0 ;  /* 0x000000013f077887 */ /* 0x000fcc0008000000 */
[----:B------:R-:W-:Y:S01]  /*2eb0*/  ISETP.NE.AND P0, PT, RZ, UR7, PT ;  /* 0x00000007ff007c0c */ /* 0x000fe2000bf05270 */
[----:B------:R-:W-:-:S12]  /*2ec0*/  WARPGROUP.DEPBAR.LE gsb0, 0x1 ;  /* 0x00008000000079c5 */ /* 0x000fd80000010100 */
[----:B------:R-:W-:Y:S05]  /*2ed0*/  @!P0 BRA `(.L_x_24) ;  /* 0x0000000c00808947 */ /* 0x000fea0003800000 */
[----:B------:R-:W-:Y:S02]  /*2ee0*/  WARPGROUP.DEPBAR.LE gsb0, 0x0 ;  /* 0x00008000000079c5 */ /* 0x000fe40000010000 */
[----:B------:R-:W-:-:S01]  /*2ef0*/  FADD R226, R24, R226 ;  /* 0x000000e218e27221 */ /* 0x000fc20000000000 */
[----:B------:R-:W-:Y:S01]  /*2f00*/  FADD R225, R25, R225 ;  /* 0x000000e119e17221 */ /* 0x000fe20000000000 */
[----:B------:R1:W-:Y:S01]  /*2f10*/  STL [R1+0x88], R227 ;  /* 0x000088e301007387 */ /* 0x0003e20000100800 */
[----:B------:R-:W-:-:S01]  /*2f20*/  FADD R224, R26, R224 ;  /* 0x000000e01ae07221 */ /* 0x000fc20000000000 */
[----:B------:R-:W-:Y:S01]  /*2f30*/  FADD R223, R27, R223 ;  /* 0x000000df1bdf7221 */ /* 0x000fe20000000000 */
[----:B------:R-:W-:-:S01]  /*2f40*/  FADD R222, R28, R222 ;  /* 0x000000de1cde7221 */ /* 0x000fc20000000000 */
[----:B------:R-:W-:Y:S01]  /*2f50*/  FADD R221, R29, R221 ;  /* 0x000000dd1ddd7221 */ /* 0x000fe20000000000 */
[----:B-1----:R-:W3:Y:S04]  /*2f60*/  LDL.LU R227, [R1+0x30] ;  /* 0x0000300001e37983 */ /* 0x002ee80000300800 */
[----:B------:R1:W-:Y:S01]  /*2f70*/  STL [R1+0x8c], R226 ;  /* 0x00008ce201007387 */ /* 0x0003e20000100800 */
[----:B------:R-:W-:-:S01]  /*2f80*/  FADD R220, R30, R220 ;  /* 0x000000dc1edc7221 */ /* 0x000fc20000000000 */
[----:B------:R-:W-:-:S02]  /*2f90*/  FADD R219, R31, R219 ;  /* 0x000000db1fdb7221 */ /* 0x000fc40000000000 */
[----:B-1----:R-:W4:Y:S04]  /*2fa0*/  LDL.LU R226, [R1+0x2c] ;  /* 0x00002c0001e27983 */ /* 0x002f280000300800 */
[----:B------:R1:W-:Y:S01]  /*2fb0*/  STL [R1+0x90], R225 ;  /* 0x000090e101007387 */ /* 0x0003e20000100800 */
[----:B------:R-:W-:-:S03]  /*2fc0*/  FADD R218, R32, R218 ;  /* 0x000000da20da7221 */ /* 0x000fc60000000000 */
[----:B-1----:R-:W2:Y:S04]  /*2fd0*/  LDL.LU R225, [R1+0x28] ;  /* 0x0000280001e17983 */ /* 0x002ea80000300800 */
        /* <DEDUP_REMOVED lines=9> */
[----:B------:R1:W-:Y:S04]  /*3070*/  STL [R1+0xa0], R221 ;  /* 0x0000a0dd01007387 */ /* 0x0003e80000100800 */
        /* <DEDUP_REMOVED lines=12> */
[----:B-1----:R-:W2:Y:S01]  /*3140*/  LDL.LU R215, [R1] ;  /* 0x0000000001d77983 */ /* 0x002ea20000300800 */
[----:B------:R-:W-:-:S01]  /*3150*/  FADD R214, R36, R214 ;  /* 0x000000d624d67221 */ /* 0x000fc20000000000 */
[----:B------:R-:W-:Y:S01]  /*3160*/  FADD R213, R37, R213 ;  /* 0x000000d525d57221 */ /* 0x000fe20000000000 */
[----:B------:R-:W-:-:S01]  /*3170*/  FADD R212, R38, R212 ;  /* 0x000000d426d47221 */ /* 0x000fc20000000000 */
[----:B------:R-:W-:Y:S01]  /*3180*/  FADD R211, R39, R211 ;  /* 0x000000d327d37221 */ /* 0x000fe20000000000 */
[----:B------:R-:W-:-:S01]  /*3190*/  FADD R210, R40, R210 ;  /* 0x000000d228d27221 */ /* 0x000fc20000000000 */
[----:B------:R-:W-:Y:S01]  /*31a0*/  STL [R1+0xbc], R214 ;  /* 0x0000bcd601007387 */ /* 0x000fe20000100800 */
        /* <DEDUP_REMOVED lines=11> */
[----:B------:R1:W-:Y:S01]  /*3260*/  STL [R1+0xc8], R211 ;  /* 0x0000c8d301007387 */ /* 0x0003e20000100800 */
[----:B------:R-:W-:-:S01]  /*3270*/  FADD R200, R50, R200 ;  /* 0x000000c832c87221 */ /* 0x000fc20000000000 */
[----:B------:R-:W-:Y:S01]  /*3280*/  FADD R199, R51, R199 ;  /* 0x000000c733c77221 */ /* 0x000fe20000000000 */
        /* <DEDUP_REMOVED lines=69> */
[----:B-----5:R-:W-:Y:S01]  /*36e0*/  FADD R0, R121, R0 ;  /* 0x0000000079007221 */ /* 0x020fe20000000000 */
[----:B---3--:R-:W-:-:S01]  /*36f0*/  FADD R227, R134, R227 ;  /* 0x000000e386e37221 */ /* 0x008fc20000000000 */
[----:B----4-:R-:W-:Y:S01]  /*3700*/  FADD R226, R133, R226 ;  /* 0x000000e285e27221 */ /* 0x010fe20000000000 */
[----:B--2---:R-:W-:-:S01]  /*3710*/  FADD R225, R132, R225 ;  /* 0x000000e184e17221 */ /* 0x004fc20000000000 */
        /* <DEDUP_REMOVED lines=9> */
[----:B------:R-:W-:-:S05]  /*37b0*/  FADD R215, R122, R215 ;  /* 0x000000d77ad77221 */ /* 0x000fca0000000000 */
[----:B------:R2:W-:Y:S04]  /*37c0*/  STL [R1], R215 ;  /* 0x000000d701007387 */ /* 0x0005e80000100800 */
[----:B------:R3:W-:Y:S04]  /*37d0*/  STL [R1+0x4], R216 ;  /* 0x000004d801007387 */ /* 0x0007e80000100800 */
        /* <DEDUP_REMOVED lines=8> */
[----:B-1----:R-:W4:Y:S04]  /*3860*/  LDL.LU R211, [R1+0x34] ;  /* 0x0000340001d37983 */ /* 0x002f280000300800 */
[----:B------:R1:W-:Y:S04]  /*3870*/  STL [R1+0x28], R225 ;  /* 0x000028e101007387 */ /* 0x0003e80000100800 */
[----:B------:R-:W4:Y:S04]  /*3880*/  LDL.LU R212, [R1+0x38] ;  /* 0x0000380001d47983 */ /* 0x000f280000300800 */
[----:B------:R1:W-:Y:S04]  /*3890*/  STL [R1+0x2c], R226 ;  /* 0x00002ce201007387 */ /* 0x0003e80000100800 */
[----:B------:R-:W4:Y:S04]  /*38a0*/  LDL.LU R213, [R1+0x3c] ;  /* 0x00003c0001d57983 */ /* 0x000f280000300800 */
[----:B------:R1:W-:Y:S04]  /*38b0*/  STL [R1+0x30], R227 ;  /* 0x000030e301007387 */ /* 0x0003e80000100800 */
[----:B------:R-:W4:Y:S04]  /*38c0*/  LDL.LU R214, [R1+0x40] ;  /* 0x0000400001d67983 */ /* 0x000f280000300800 */
[----:B--2---:R-:W2:Y:S04]  /*38d0*/  LDL.LU R215, [R1+0x44] ;  /* 0x0000440001d77983 */ /* 0x004ea80000300800 */
[----:B---3--:R-:W3:Y:S04]  /*38e0*/  LDL.LU R216, [R1+0x48] ;  /* 0x0000480001d87983 */ /* 0x008ee80000300800 */
[----:B----4-:R-:W4:Y:S04]  /*38f0*/  LDL.LU R217, [R1+0x4c] ;  /* 0x00004c0001d97983 */ /* 0x010f280000300800 */
[----:B0-----:R-:W4:Y:S04]  /*3900*/  LDL.LU R218, [R1+0x50] ;  /* 0x0000500001da7983 */ /* 0x001f280000300800 */
[----:B------:R-:W4:Y:S04]  /*3910*/  LDL.LU R219, [R1+0x54] ;  /* 0x0000540001db7983 */ /* 0x000f280000300800 */
[----:B------:R-:W4:Y:S04]  /*3920*/  LDL.LU R220, [R1+0x58] ;  /* 0x0000580001dc7983 */ /* 0x000f280000300800 */
[----:B------:R-:W4:Y:S04]  /*3930*/  LDL.LU R221, [R1+0x5c] ;  /* 0x00005c0001dd7983 */ /* 0x000f280000300800 */
[----:B------:R-:W4:Y:S04]  /*3940*/  LDL.LU R222, [R1+0x60] ;  /* 0x0000600001de7983 */ /* 0x000f280000300800 */
[----:B------:R-:W4:Y:S04]  /*3950*/  LDL.LU R223, [R1+0x64] ;  /* 0x0000640001df7983 */ /* 0x000f280000300800 */
[----:B------:R-:W4:Y:S04]  /*3960*/  LDL.LU R224, [R1+0x68] ;  /* 0x0000680001e07983 */ /* 0x000f280000300800 */
[----:B-1----:R-:W4:Y:S04]  /*3970*/  LDL.LU R225, [R1+0x6c] ;  /* 0x00006c0001e17983 */ /* 0x002f280000300800 */
[----:B------:R-:W4:Y:S04]  /*3980*/  LDL.LU R226, [R1+0x70] ;  /* 0x0000700001e27983 */ /* 0x000f280000300800 */
[----:B------:R-:W4:Y:S01]  /*3990*/  LDL.LU R227, [R1+0x74] ;  /* 0x0000740001e37983 */ /* 0x000f220000300800 */
[----:B------:R-:W-:-:S05]  /*39a0*/  FADD R211, R135, R211 ;  /* 0x000000d387d37221 */ /* 0x000fca0000000000 */
[----:B------:R0:W-:Y:S01]  /*39b0*/  STL [R1+0x34], R211 ;  /* 0x000034d301007387 */ /* 0x0001e20000100800 */
[----:B------:R-:W-:-:S03]  /*39c0*/  FADD R212, R136, R212 ;  /* 0x000000d488d47221 */ /* 0x000fc60000000000 */
[----:B0-----:R1:W5:Y:S01]  /*39d0*/  LDL.LU R211, [R1+0xc8] ;  /* 0x0000c80001d37983 */ /* 0x0013620000300800 */
[----:B------:R-:W-:-:S03]  /*39e0*/  FADD R213, R137, R213 ;  /* 0x000000d589d57221 */ /* 0x000fc60000000000 */
[----:B------:R0:W-:Y:S01]  /*39f0*/  STL [R1+0x38], R212 ;  /* 0x000038d401007387 */ /* 0x0001e20000100800 */
[----:B------:R-:W-:-:S01]  /*3a00*/  FADD R214, R138, R214 ;  /* 0x000000d68ad67221 */ /* 0x000fc20000000000 */
[----:B--2---:R-:W-:Y:S02]  /*3a10*/  FADD R215, R139, R215 ;  /* 0x000000d78bd77221 */ /* 0x004fe40000000000 */
[----:B0-----:R1:W5:Y:S01]  /*3a20*/  LDL.LU R212, [R1+0xc4] ;  /* 0x0000c40001d47983 */ /* 0x0013620000300800 */
[----:B---3--:R-:W-:-:S03]  /*3a30*/  FADD R216, R140, R216 ;  /* 0x000000d88cd87221 */ /* 0x008fc60000000000 */
[----:B------:R0:W-:Y:S01]  /*3a40*/  STL [R1+0x3c], R213 ;  /* 0x00003cd501007387 */ /* 0x0001e20000100800 */
[----:B----4-:R-:W-:-:S03]  /*3a50*/  FADD R217, R141, R217 ;  /* 0x000000d98dd97221 */ /* 0x010fc60000000000 */
[----:B0-----:R1:W5:Y:S01]  /*3a60*/  LDL.LU R213, [R1+0xc0] ;  /* 0x0000c00001d57983 */ /* 0x0013620000300800 */
[----:B------:R-:W-:-:S03]  /*3a70*/  FADD R218, R142, R218 ;  /* 0x000000da8eda7221 */ /* 0x000fc60000000000 */
[----:B------:R0:W-:Y:S01]  /*3a80*/  STL [R1+0x40], R214 ;  /* 0x000040d601007387 */ /* 0x0001e20000100800 */
[----:B------:R-:W-:-:S01]  /*3a90*/  FADD R219, R143, R219 ;  /* 0x000000db8fdb7221 */ /* 0x000fc20000000000 */
[----:B------:R-:W-:Y:S02]  /*3aa0*/  FADD R220, R144, R220 ;  /* 0x000000dc90dc7221 */ /* 0x000fe40000000000 */
[----:B0-----:R1:W5:Y:S04]  /*3ab0*/  LDL.LU R214, [R1+0xbc] ;  /* 0x0000bc0001d67983 */ /* 0x0013680000300800 */
[----:B------:R0:W-:Y:S01]  /*3ac0*/  STL [R1+0x44], R215 ;  /* 0x000044d701007387 */ /* 0x0001e20000100800 */
[----:B------:R-:W-:-:S01]  /*3ad0*/  FADD R221, R145, R221 ;  /* 0x000000dd91dd7221 */ /* 0x000fc20000000000 */
[----:B------:R-:W-:-:S02]  /*3ae0*/  FADD R222, R146, R222 ;  /* 0x000000de92de7221 */ /* 0x000fc40000000000 */
[----:B0-----:R1:W5:Y:S04]  /*3af0*/  LDL.LU R215, [R1+0xb8] ;  /* 0x0000b80001d77983 */ /* 0x0013680000300800 */
[----:B------:R0:W-:Y:S01]  /*3b00*/  STL [R1+0x48], R216 ;  /* 0x000048d801007387 */ /* 0x0001e20000100800 */
[----:B------:R-:W-:-:S03]  /*3b10*/  FADD R223, R147, R223 ;  /* 0x000000df93df7221 */ /* 0x000fc60000000000 */
        /* <DEDUP_REMOVED lines=13> */
[----:B------:R0:W-:Y:S04]  /*3bf0*/  STL [R1+0x5c], R221 ;  /* 0x00005cdd01007387 */ /* 0x0001e80000100800 */
        /* <DEDUP_REMOVED lines=12> */
[----:B0-----:R1:W5:Y:S01]  /*3cc0*/  LDL.LU R227, [R1+0x88] ;  /* 0x0000880001e37983 */ /* 0x0013620000300800 */
[----:B------:R-:W-:-:S05]  /*3cd0*/  UMOV UR6, URZ ;  /* 0x0000003f00067c82 */ /* 0x000fca0008000000 */
.L_x_24:
[----:B------:R-:W-:Y:S05]  /*3ce0*/  @!P1 BRA `(.L_x_25) ;  /* 0x0000000000049947 */ /* 0x000fea0003800000 */
[----:B------:R-:W-:Y:S01]  /*3cf0*/  BPT.TRAP 0x1 ;  /* 0x000000040000795c */ /* 0x000fe20000300000 */
.L_x_25:
[----:B------:R-:W-:Y:S02]  /*3d00*/  UISETP.GT.U32.AND UP0, UPT, UR13, 0x1, UPT ;  /* 0x000000010d00788c */ /* 0x000fe4000bf04070 */
[----:B------:R-:W-:-:S04]  /*3d10*/  ULEA UR8, UR17, UR14, 0x3 ;  /* 0x0000000e11087291 */ /* 0x000fc8000f8e183f */
[----:B------:R-:W-:Y:S01]  /*3d20*/  UIADD3 UR8, UR8, 0x30, URZ ;  /* 0x0000003008087890 */ /* 0x000fe2000fffe03f */
[----:B------:R-:W-:-:S03]  /*3d30*/  PLOP3.LUT P0, PT, PT, PT, UP0, 0x80, 0x0 ;  /* 0x000000000000781c */ /* 0x000fc60003f0f008 */
[----:B------:R-:W-:-:S09]  /*3d40*/  UPRMT UR8, URZ, 0x654, UR8 ;  /* 0x000006543f087896 */ /* 0x000fd20008000008 */
[----:B------:R-:W-:Y:S01]  /*3d50*/  SYNCS.ARRIVE.TRANS64.RED.A1T0 RZ, [UR8], RZ ;  /* 0x000000ffffff79a7 */ /* 0x000fe20008100408 */
[----:B------:R-:W-:Y:S05]  /*3d60*/  @P0 BRA `(.L_x_26) ;  /* 0x0000000000040947 */ /* 0x000fea0003800000 */
[----:B------:R-:W-:Y:S01]  /*3d70*/  BPT.TRAP 0x1 ;  /* 0x000000040000795c */ /* 0x000fe20000300000 */
.L_x_26:
[----:B------:R-:W-:Y:S01]  /*3d80*/  UIADD3 UR16, UR16, 0x1, URZ ;  /* 0x0000000110107890 */ /* 0x000fe2000fffe03f */
[C---:B------:R-:W-:Y:S01]  /*3d90*/  ISETP.GT.AND P0, PT, R228.reuse, 0x1, PT ;  /* 0x00000001e400780c */ /* 0x040fe20003f04270 */
[----:B------:R-:W-:Y:S01]  /*3da0*/  UIADD3 UR17, UR17, 0x1, URZ ;  /* 0x0000000111117890 */ /* 0x000fe2000fffe03f */
[----:B------:R-:W-:Y:S01]  /*3db0*/  VIADD R228, R228, 0xffffffff ;  /* 0xffffffffe4e47836 */ /* 0x000fe20000000000 */
[----:B------:R-:W-:Y:S02]  /*3dc0*/  UISETP.NE.AND UP0, UPT, UR16, 0x6, UPT ;  /* 0x000000061000788c */ /* 0x000fe4000bf05270 */
[----:B------:R-:W-:Y:S02]  /*3dd0*/  UISETP.NE.AND UP1, UPT, UR17, 0x6, UPT ;  /* 0x000000061100788c */ /* 0x000fe4000bf25270 */
[----:B------:R-:W-:Y:S02]  /*3de0*/  USEL UR8, URZ, 0x1, UP0 ;  /* 0x000000013f087887 */ /* 0x000fe40008000000 */
[----:B------:R-:W-:-:S02]  /*3df0*/  USEL UR16, UR16, URZ, UP0 ;  /* 0x0000003f10107287 */ /* 0x000fc40008000000 */
[----:B------:R-:W-:Y:S02]  /*3e00*/  USEL UR17, UR17, URZ, UP1 ;  /* 0x0000003f11117287 */ /* 0x000fe40008800000 */
[----:B-----5:R-:W-:Y:S01]  /*3e10*/  LOP3.LUT R227, R227, UR8, RZ, 0x3c, !PT ;  /* 0x00000008e3e37c12 */ /* 0x020fe2000f8e3cff */
[----:B------:R-:W-:Y:S01]  /*3e20*/  UMOV UR8, 0x1 ;  /* 0x0000000100087882 */ /* 0x000fe20000000000 */
[----:B------:R-:W-:Y:S08]  /*3e30*/  @P0 BRA `(.L_x_27) ;  /* 0xffffffec009c0947 */ /* 0x000ff0000383ffff */
.L_x_19:
[----:B------:R-:W-:-:S04]  /*3e40*/  UISETP.NE.AND UP0, UPT, UR6, URZ, UPT ;  /* 0x0000003f0600728c */ /* 0x000fc8000bf05270 */
[----:B------:R-:W-:-:S06]  /*3e50*/  USEL UR6, URZ, 0x1, !UP0 ;  /* 0x000000013f067887 */ /* 0x000fcc000c000000 */
[----:B------:R-:W-:-:S13]  /*3e60*/  ISETP.NE.AND P0, PT, RZ, UR6, PT ;  /* 0x00000006ff007c0c */ /* 0x000fda000bf05270 */
[----:B------:R-:W-:Y:S05]  /*3e70*/  @!P0 BRA `(.L_x_28) ;  /* 0x0000000c00dc8947 */ /* 0x000fea0003800000 */
[----:B------:R-:W3:Y:S04]  /*3e80*/  LDL.LU R227, [R1+0x74] ;  /* 0x0000740001e37983 */ /* 0x000ee80000300800 */
[----:B---3--:R3:W-:Y:S04]  /*3e90*/  STL [R1+0x88], R227 ;  /* 0x000088e301007387 */ /* 0x0087e80000100800 */
[----:B---3--:R-:W3:Y:S04]  /*3ea0*/  LDL.LU R227, [R1+0x70] ;  /* 0x0000700001e37983 */ /* 0x008ee80000300800 */
        /* <DEDUP_REMOVED lines=55> */
[----:B---3--:R-:W3:Y:S01]  /*4220*/  LDL.LU R227, [R1] ;  /* 0x0000000001e37983 */ /* 0x008ee20000300800 */
[----:B------:R-:W-:-:S02]  /*4230*/  WARPGROUP.DEPBAR.LE gsb0, 0x0 ;  /* 0x00008000000079c5 */ /* 0x000fc40000010000 */
[----:B------:R-:W-:Y:S01]  /*4240*/  FADD R226, R24, R226 ;  /* 0x000000e218e27221 */ /* 0x000fe20000000000 */
        /* <DEDUP_REMOVED lines=97> */
[----:B---3--:R-:W-:-:S05]  /*4860*/  FADD R227, R122, R227 ;  /* 0x000000e37ae37221 */ /* 0x008fca0000000000 */
[----:B------:R3:W-:Y:S04]  /*4870*/  STL [R1], R227 ;  /* 0x000000e301007387 */ /* 0x0007e80000100800 */
[----:B---3--:R-:W3:Y:S02]  /*4880*/  LDL.LU R227, [R1+0xf8] ;  /* 0x0000f80001e37983 */ /* 0x008ee40000300800 */
[----:B---3--:R-:W-:-:S05]  /*4890*/  FADD R227, R123, R227 ;  /* 0x000000e37be37221 */ /* 0x008fca0000000000 */
[----:B------:R3:W-:Y:S04]  /*48a0*/  STL [R1+0x4], R227 ;  /* 0x000004e301007387 */ /* 0x0007e80000100800 */
        /* <DEDUP_REMOVED lines=83> */
[----:B------:R3:W-:Y:S02]  /*4de0*/  STL [R1+0x74], R227 ;  /* 0x000074e301007387 */ /* 0x0007e40000100800 */
.L_x_28:
[----:B------:R-:W-:Y:S02]  /*4df0*/  WARPGROUP.DEPBAR.LE gsb0, 0x0 ;  /* 0x00008000000079c5 */ /* 0x000fe40000010000 */
[----:B------:R-:W4:Y:S02]  /*4e00*/  LDC R24, c[0x0][0x28c] ;  /* 0x0000a300ff187b82 */ /* 0x000f240000000800 */
[----:B----4-:R-:W-:-:S13]  /*4e10*/  ISETP.GE.AND P0, PT, R24, 0x1, PT ;  /* 0x000000011800780c */ /* 0x010fda0003f06270 */
[----:B------:R-:W-:Y:S05]  /*4e20*/  @!P0 BRA `(.L_x_29) ;  /* 0x0000000000488947 */ /* 0x000fea0003800000 */
[----:B------:R-:W-:-:S06]  /*4e30*/  UISETP.NE.AND UP0, UPT, UR23, 0x3, UPT ;  /* 0x000000031700788c */ /* 0x000fcc000bf05270 */
[----:B------:R-:W-:-:S13]  /*4e40*/  PLOP3.LUT P0, PT, PT, PT, UP0, 0x80, 0x0 ;  /* 0x000000000000781c */ /* 0x000fda0003f0f008 */
[----:B------:R-:W-:Y:S05]  /*4e50*/  @!P0 BRA `(.L_x_30) ;  /* 0x0000000000048947 */ /* 0x000fea0003800000 */
[----:B------:R-:W-:Y:S01]  /*4e60*/  BPT.TRAP 0x1 ;  /* 0x000000040000795c */ /* 0x000fe20000300000 */
.L_x_30:
[----:B------:R-:W-:-:S04]  /*4e70*/  UISETP.LT.AND UP0, UPT, UR12, 0x1, UPT ;  /* 0x000000010c00788c */ /* 0x000fc8000bf01270 */
[----:B------:R-:W-:Y:S02]  /*4e80*/  USEL UR8, UR12, 0x1, UP0 ;  /* 0x000000010c087887 */ /* 0x000fe40008000000 */
[----:B------:R-:W-:Y:S02]  /*4e90*/  UISETP.GT.U32.AND UP0, UPT, UR13, 0x1, UPT ;  /* 0x000000010d00788c */ /* 0x000fe4000bf04070 */
[----:B------:R-:W-:-:S04]  /*4ea0*/  UIADD3 UR8, UR5, UR12, -UR8 ;  /* 0x0000000c05087290 */ /* 0x000fc8000fffe808 */
[----:B------:R-:W-:Y:S01]  /*4eb0*/  UIMAD.WIDE.U32 UR6, UR8, -0x55555555, URZ ;  /* 0xaaaaaaab080678a5 */ /* 0x000fe2000f8e003f */
[----:B------:R-:W-:-:S03]  /*4ec0*/  PLOP3.LUT P0, PT, PT, PT, UP0, 0x80, 0x0 ;  /* 0x000000000000781c */ /* 0x000fc60003f0f008 */
[----:B------:R-:W-:-:S04]  /*4ed0*/  USHF.R.U32.HI UR6, URZ, 0x2, UR7 ;  /* 0x000000023f067899 */ /* 0x000fc80008011607 */
[----:B------:R-:W-:-:S04]  /*4ee0*/  UIMAD UR8, UR6, -0x6, UR8 ;  /* 0xfffffffa060878a4 */ /* 0x000fc8000f8e0208 */
[----:B------:R-:W-:-:S04]  /*4ef0*/  ULEA UR8, UR8, UR14, 0x3 ;  /* 0x0000000e08087291 */ /* 0x000fc8000f8e183f */
[----:B------:R-:W-:-:S04]  /*4f00*/  UIADD3 UR8, UR8, 0x30, URZ ;  /* 0x0000003008087890 */ /* 0x000fc8000fffe03f */
[----:B------:R-:W-:-:S09]  /*4f10*/  UPRMT UR8, URZ, 0x654, UR8 ;  /* 0x000006543f087896 */ /* 0x000fd20008000008 */
[----:B------:R-:W-:Y:S01]  /*4f20*/  SYNCS.ARRIVE.TRANS64.RED.A1T0 RZ, [UR8], RZ ;  /* 0x000000ffffff79a7 */ /* 0x000fe20008100408 */
[----:B------:R-:W-:Y:S05]  /*4f30*/  @P0 BRA `(.L_x_29) ;  /* 0x0000000000040947 */ /* 0x000fea0003800000 */
[----:B------:R-:W-:Y:S01]  /*4f40*/  BPT.TRAP 0x1 ;  /* 0x000000040000795c */ /* 0x000fe20000300000 */
.L_x_29:
[----:B------:R4:W-:Y:S01]  /*4f50*/  STL [R1+0x8c], R2 ;  /* 0x00008c0201007387 */ /* 0x0009e20000100800 */
[----:B------:R-:W0:Y:S01]  /*4f60*/  LDC R28, c[0x0][0x288] ;  /* 0x0000a200ff1c7b82 */ /* 0x000e220000000800 */
[----:B------:R-:W-:Y:S02]  /*4f70*/  UIADD3 UR9, UR12, UR5, URZ ;  /* 0x000000050c097290 */ /* 0x000fe4000fffe03f */
[----:B------:R1:W-:Y:S01]  /*4f80*/  STL [R1+0x88], R0 ;  /* 0x0000880001007387 */ /* 0x0003e20000100800 */
[----:B------:R-:W-:Y:S01]  /*4f90*/  USHF.R.S32.HI UR10, URZ, 0x1f, UR22 ;  /* 0x0000001f3f0a7899 */ /* 0x000fe20008011416 */
[----:B------:R-:W-:Y:S01]  /*4fa0*/  ULDC.64 UR14, c[0x0][0x5d0] ;  /* 0x00017400000e7ab9 */ /* 0x000fe20000000a00 */
[----:B------:R-:W-:Y:S01]  /*4fb0*/  ULDC UR11, c[0x0][0x284] ;  /* 0x0000a100000b7ab9 */ /* 0x000fe20000000800 */
[----:B----4-:R-:W4:Y:S01]  /*4fc0*/  S2R R2, SR_TID.X ;  /* 0x0000000000027919 */ /* 0x010f220000002100 */
[----:B-1----:R-:W2:Y:S04]  /*4fd0*/  LDL.LU R0, [R1+0x80] ;  /* 0x0000800001007983 */ /* 0x002ea80000300800 */
[----:B---3--:R-:W3:Y:S01]  /*4fe0*/  LDL.LU R227, [R1+0x84] ;  /* 0x0000840001e37983 */ /* 0x008ee20000300800 */
[----:B------:R-:W-:-:S02]  /*4ff0*/  UISETP.GT.U32.AND UP0, UPT, UR9, 0x5, UPT ;  /* 0x000000050900788c */ /* 0x000fc4000bf04070 */
[----:B------:R-:W-:Y:S01]  /*5000*/  UISETP.GE.U32.AND UP1, UPT, UR12, 0x6, UPT ;  /* 0x000000060c00788c */ /* 0x000fe2000bf26070 */
[--C-:B----4-:R-:W-:Y:S02]  /*5010*/  SHF.R.U32.HI R24, RZ, 0x2, R2.reuse ;  /* 0x00000002ff187819 */ /* 0x110fe40000011602 */
[----:B------:R-:W-:Y:S02]  /*5020*/  LOP3.LUT R26, R2, 0x60, RZ, 0xc0, !PT ;  /* 0x00000060021a7812 */ /* 0x000fe400078ec0ff */
[----:B------:R-:W-:Y:S02]  /*5030*/  SHF.R.U32.HI R27, RZ, 0x7, R2 ;  /* 0x00000007ff1b7819 */ /* 0x000fe40000011602 */
[----:B------:R-:W-:Y:S02]  /*5040*/  LOP3.LUT R25, R24, 0x7, RZ, 0xc0, !PT ;  /* 0x0000000718197812 */ /* 0x000fe400078ec0ff */
[----:B------:R-:W-:Y:S02]  /*5050*/  SHF.R.U32.HI R26, RZ, 0x1, R26 ;  /* 0x00000001ff1a7819 */ /* 0x000fe4000001161a */
[----:B------:R-:W-:-:S02]  /*5060*/  LOP3.LUT R24, R27, 0x1, RZ, 0xc0, !PT ;  /* 0x000000011b187812 */ /* 0x000fc400078ec0ff */
[----:B------:R-:W-:-:S03]  /*5070*/  IADD3 R29, RZ, -R26, -R25 ;  /* 0x8000001aff1d7210 */ /* 0x000fc60007ffe819 */
[C---:B------:R-:W-:Y:S02]  /*5080*/  IMAD.SHL.U32 R30, R24.reuse, 0x40, RZ ;  /* 0x00000040181e7824 */ /* 0x040fe400078e00ff */
[----:B------:R-:W-:Y:S02]  /*5090*/  IMAD R29, R24, -0x40, R29 ;  /* 0xffffffc0181d7824 */ /* 0x000fe400078e021d */
[----:B------:R-:W-:Y:S01]  /*50a0*/  IMAD.SHL.U32 R24, R2, 0x2, RZ ;  /* 0x0000000202187824 */ /* 0x000fe200078e00ff */
[----:B------:R-:W-:-:S04]  /*50b0*/  LOP3.LUT R27, R30, 0x40, R25, 0xe2, !PT ;  /* 0x000000401e1b7812 */ /* 0x000fc800078ee219 */
[----:B------:R-:W-:Y:S02]  /*50c0*/  LOP3.LUT R30, R24, 0x6, RZ, 0xc0, !PT ;  /* 0x00000006181e7812 */ /* 0x000fe400078ec0ff */
[----:B------:R-:W-:Y:S02]  /*50d0*/  LOP3.LUT R24, R2, 0x3, RZ, 0xc0, !PT ;  /* 0x0000000302187812 */ /* 0x000fe400078ec0ff */
[----:B------:R1:W5:Y:S01]  /*50e0*/  LDL.LU R2, [R1+0x8c] ;  /* 0x00008c0001027983 */ /* 0x0003620000300800 */
[----:B------:R-:W-:Y:S01]  /*50f0*/  UIMAD.WIDE.U32 UR6, UR9, -0x55555555, URZ ;  /* 0xaaaaaaab090678a5 */ /* 0x000fe2000f8e003f */
[----:B--2---:R-:W-:Y:S01]  /*5100*/  PRMT R30, R30, 0x6540, R0 ;  /* 0x000065401e1e7816 */ /* 0x004fe20000000000 */
[----:B------:R-:W-:Y:S02]  /*5110*/  IMAD.SHL.U32 R35, R0, 0x100, RZ ;  /* 0x0000010000237824 */ /* 0x000fe400078e00ff */
[----:B------:R1:W5:Y:S01]  /*5120*/  LDL.LU R0, [R1+0x88] ;  /* 0x0000880001007983 */ /* 0x0003620000300800 */
[----:B0-----:R-:W-:Y:S01]  /*5130*/  IMAD R34, R24, -0x2, R28 ;  /* 0xfffffffe18227824 */ /* 0x001fe200078e021c */
[----:B------:R-:W-:Y:S01]  /*5140*/  UIMAD UR5, UR10, UR14, URZ ;  /* 0x0000000e0a0572a4 */ /* 0x000fe2000f8e023f */
[----:B------:R-:W-:Y:S01]  /*5150*/  ISETP.GE.AND P0, PT, R35, R28, PT ;  /* 0x0000001c2300720c */ /* 0x000fe20003f06270 */
[C---:B---3--:R-:W-:Y:S01]  /*5160*/  IMAD.SHL.U32 R28, R227.reuse, 0x80, RZ ;  /* 0x00000080e31c7824 */ /* 0x048fe200078e00ff */
[----:B------:R-:W-:Y:S01]  /*5170*/  UISETP.LT.U32.AND UP0, UPT, UR12, 0x6, UP0 ;  /* 0x000000060c00788c */ /* 0x000fe20008701070 */
[--C-:B------:R-:W-:Y:S01]  /*5180*/  SHF.R.S32.HI R31, RZ, 0x1f, R30.reuse ;  /* 0x0000001fff1f7819 */ /* 0x100fe2000001141e */
[----:B------:R-:W-:Y:S01]  /*5190*/  UIMAD UR8, UR22, UR15, UR5 ;  /* 0x0000000f160872a4 */ /* 0x000fe2000f8e0205 */
[----:B------:R-:W-:Y:S01]  /*51a0*/  IMAD.U32 R25, RZ, RZ, UR14 ;  /* 0x0000000eff197e24 */ /* 0x000fe2000f8e00ff */
[C---:B------:R-:W-:Y:S01]  /*51b0*/  ISETP.GE.OR P0, PT, R28.reuse, UR11, P0 ;  /* 0x0000000b1c007c0c */ /* 0x040fe20008706670 */
[----:B------:R-:W-:Y:S01]  /*51c0*/  USEL UR5, URZ, 0x1, !UP0 ;  /* 0x000000013f057887 */ /* 0x000fe2000c000000 */
[----:B------:R-:W-:Y:S01]  /*51d0*/  IMAD.WIDE R32, R227, 0x80, RZ ;  /* 0x00000080e3207825 */ /* 0x000fe200078e02ff */
[----:B------:R-:W-:Y:S01]  /*51e0*/  USHF.R.U32.HI UR6, URZ, 0x2, UR7 ;  /* 0x000000023f067899 */ /* 0x000fe20008011607 */
[----:B------:R-:W-:Y:S01]  /*51f0*/  IADD3 R38, -R28, UR11, R29 ;  /* 0x0000000b1c267c10 */ /* 0x000fe2000fffe11d */
[----:B------:R-:W-:Y:S01]  /*5200*/  ULOP3.LUT UR4, UR4, UR5, URZ, 0x3c, !UPT ;  /* 0x0000000504047292 */ /* 0x000fe2000f8e3c3f */
[----:B------:R-:W-:Y:S01]  /*5210*/  IMAD.WIDE.U32 R24, R25, UR22, R30 ;  /* 0x0000001619187c25 */ /* 0x000fe2000f8e001e */
[----:B------:R-:W-:Y:S01]  /*5220*/  UIMAD UR5, UR6, -0x6, UR9 ;  /* 0xfffffffa060578a4 */ /* 0x000fe2000f8e0209 */
[----:B------:R-:W-:Y:S01]  /*5230*/  LOP3.LUT R39, R32, R27, R26, 0xfe, !PT ;  /* 0x0000001b20277212 */ /* 0x000fe200078efe1a */
[----:B------:R-:W-:Y:S01]  /*5240*/  @UP1 ULOP3.LUT UR4, UR4, 0x1, UR6, 0x78, !UPT ;  /* 0x0000000104041892 */ /* 0x000fe2000f8e7806 */
[----:B------:R-:W-:-:S02]  /*5250*/  VIADD R25, R25, UR8 ;  /* 0x0000000819197c36 */ /* 0x000fc40008000000 */
[----:B------:R-:W-:Y:S02]  /*5260*/  IMAD.IADD R35, R34, 0x1, -R35 ;  /* 0x0000000122237824 */ /* 0x000fe400078e0a23 */
[----:B------:R-:W-:Y:S01]  /*5270*/  IMAD.MOV.U32 R34, RZ, RZ, -0x1 ;  /* 0xffffffffff227424 */ /* 0x000fe200078e00ff */
[----:B-1----:R-:W-:Y:S06]  /*5280*/  @P0 BRA `(.L_x_31) ;  /* 0x0000008c00980947 */ /* 0x002fec0003800000 */
[----:B------:R-:W0:Y:S01]  /*5290*/  LDC.64 R28, c[0x0][0x5c8] ;  /* 0x00017200ff1c7b82 */ /* 0x000e220000000a00 */
[----:B------:R-:W-:Y:S01]  /*52a0*/  ULDC.64 UR6, c[0x0][0x5c0] ;  /* 0x0001700000067ab9 */ /* 0x000fe20000000a00 */
[----:B------:R-:W-:Y:S01]  /*52b0*/  BSSY B0, `(.L_x_31) ;  /* 0x00008e3000007945 */ /* 0x000fe20003800000 */
[-C--:B0-----:R-:W-:Y:S02]  /*52c0*/  IMAD R26, R33, R28.reuse, RZ ;  /* 0x0000001c211a7224 */ /* 0x081fe400078e02ff */
[----:B------:R-:W-:-:S04]  /*52d0*/  IMAD.WIDE.U32 R24, R39, R28, R24 ;  /* 0x0000001c27187225 */ /* 0x000fc800078e0018 */
[----:B------:R-:W-:Y:S01]  /*52e0*/  IMAD R27, R39, R29, R26 ;  /* 0x0000001d271b7224 */ /* 0x000fe200078e021a */
[----:B------:R-:W-:Y:S02]  /*52f0*/  LEA R26, P0, R28, R24, 0x3 ;  /* 0x000000181c1a7211 */ /* 0x000fe400078018ff */
[----:B------:R-:W-:Y:S01]  /*5300*/  IADD3 R24, P1, R24, UR6, RZ ;  /* 0x0000000618187c10 */ /* 0x000fe2000ff3e0ff */
[----:B------:R-:W-:Y:S01]  /*5310*/  IMAD.IADD R27, R25, 0x1, R27 ;  /* 0x00000001191b7824 */ /* 0x000fe200078e021b */
[----:B------:R-:W-:-:S04]  /*5320*/  IADD3 R26, P3, R26, UR6, RZ ;  /* 0x000000061a1a7c10 */ /* 0x000fc8000ff7e0ff */
[----:B------:R-:W-:Y:S02]  /*5330*/  LEA.HI.X R28, R28, R27, R29, 0x3, P0 ;  /* 0x0000001b1c1c7211 */ /* 0x000fe400000f1c1d */
[----:B------:R-:W-:Y:S02]  /*5340*/  FSETP.NEU.AND P0, PT, RZ, UR21, PT ;  /* 0x00000015ff007c0b */ /* 0x000fe4000bf0d000 */
[----:B------:R-:W-:Y:S02]  /*5350*/  IADD3.X R25, R27, UR7, RZ, P1, !PT ;  /* 0x000000071b197c10 */ /* 0x000fe40008ffe4ff */
[----:B------:R-:W-:-:S09]  /*5360*/  IADD3.X R27, R28, UR7, RZ, P3, !PT ;  /* 0x000000071c1b7c10 */ /* 0x000fd20009ffe4ff */
[----:B------:R-:W-:Y:S05]  /*5370*/  @!P0 BRA `(.L_x_32) ;  /* 0x0000006800d88947 */ /* 0x000fea0003800000 */
[----:B------:R-:W-:Y:S01]  /*5380*/  ULDC.64 UR8, c[0x0][0x5b8] ;  /* 0x00016e0000087ab9 */ /* 0x000fe20000000a00 */
[----:B------:R-:W-:Y:S01]  /*5390*/  ISETP.GE.AND P0, PT, R38, 0x1, PT ;  /* 0x000000012600780c */ /* 0x000fe20003f06270 */
[----:B------:R-:W-:Y:S02]  /*53a0*/  UIMAD UR6, UR10, UR8, URZ ;  /* 0x000000080a0672a4 */ /* 0x000fe4000f8e023f */
[----:B------:R-:W-:Y:S01]  /*53b0*/  IMAD.U32 R29, RZ, RZ, UR8 ;  /* 0x00000008ff1d7e24 */ /* 0x000fe2000f8e00ff */
[----:B------:R-:W-:Y:S01]  /*53c0*/  BSSY B1, `(.L_x_33) ;  /* 0x000000f000017945 */ /* 0x000fe20003800000 */
[----:B------:R-:W-:Y:S01]  /*53d0*/  ISETP.LT.OR P4, PT, R35, 0x1, !P0 ;  /* 0x000000012300780c */ /* 0x000fe20004781670 */
[----:B------:R-:W-:Y:S02]  /*53e0*/  UIMAD UR6, UR22, UR9, UR6 ;  /* 0x00000009160672a4 */ /* 0x000fe4000f8e0206 */
[----:B------:R-:W-:Y:S01]  /*53f0*/  IMAD.WIDE.U32 R30, R29, UR22, R30 ;  /* 0x000000161d1e7c25 */ /* 0x000fe2000f8e001e */
[----:B------:R-:W-:-:S03]  /*5400*/  ULDC.64 UR8, c[0x0][0x5a8] ;  /* 0x00016a0000087ab9 */ /* 0x000fc60000000a00 */
[----:B------:R-:W-:Y:S01]  /*5410*/  VIADD R31, R31, UR6 ;  /* 0x000000061f1f7c36 */ /* 0x000fe20008000000 */
[----:B------:R-:W-:Y:S02]  /*5420*/  ULDC.64 UR6, c[0x0][0x5b0] ;  /* 0x00016c0000067ab9 */ /* 0x000fe40000000a00 */
[----:B------:R-:W-:Y:S02]  /*5430*/  IMAD R36, R33, UR6, RZ ;  /* 0x0000000621247c24 */ /* 0x000fe4000f8e02ff */
[----:B------:R-:W-:-:S04]  /*5440*/  IMAD.WIDE.U32 R28, R39, UR6, R30 ;  /* 0x00000006271c7c25 */ /* 0x000fc8000f8e001e */
[--C-:B------:R-:W-:Y:S01]  /*5450*/  IMAD R37, R39, UR7, R36.reuse ;  /* 0x0000000727257c24 */ /* 0x100fe2000f8e0224 */
[----:B------:R-:W-:Y:S02]  /*5460*/  IADD3 R28, P1, R28, UR8, RZ ;  /* 0x000000081c1c7c10 */ /* 0x000fe4000ff3e0ff */
[----:B------:R-:W-:Y:S02]  /*5470*/  PRMT R36, RZ, 0x7610, R36 ;  /* 0x00007610ff247816 */ /* 0x000fe40000000024 */
[----:B------:R-:W-:Y:S01]  /*5480*/  IADD3.X R29, R29, UR9, R37, P1, !PT ;  /* 0x000000091d1d7c10 */ /* 0x000fe20008ffe425 */
[----:B------:R-:W-:Y:S08]  /*5490*/  @P4 BRA `(.L_x_34) ;  /* 0x0000000000044947 */ /* 0x000ff00003800000 */
[----:B------:R0:W5:Y:S02]  /*54a0*/  LDG.E.U8 R36, desc[UR18][R28.64] ;  /* 0x000000121c247981 */ /* 0x000164000c1e1100 */
.L_x_34:
[----:B------:R-:W-:Y:S05]  /*54b0*/  BSYNC B1 ;  /* 0x0000000000017941 */ /* 0x000fea0003800000 */
.L_x_33:
[----:B-----5:R-:W-:Y:S01]  /*54c0*/  LOP3.LUT R36, R36, 0xff, RZ, 0xc0, !PT ;  /* 0x000000ff24247812 */ /* 0x020fe200078ec0ff */
[----:B------:R-:W-:Y:S01]  /*54d0*/  BSSY B1, `(.L_x_35) ;  /* 0x000000b000017945 */ /* 0x000fe20003800000 */
[----:B------:R-:W-:Y:S02]  /*54e0*/  ISETP.LT.OR P3, PT, R35, 0x2, !P0 ;  /* 0x000000022300780c */ /* 0x000fe40004761670 */
[----:B------:R-:W-:-:S05]  /*54f0*/  F2FP.F16.E4M3.UNPACK_B R36, R36 ;  /* 0x00000024ff24723e */ /* 0x000fca00020006ff */
[----:B------:R-:W-:-:S05]  /*5500*/  HADD2.F32 R36, -RZ, R36.H0_H0 ;  /* 0x20000024ff247230 */ /* 0x000fca0000004100 */
[----:B------:R-:W-:Y:S01]  /*5510*/  FMUL R37, R36, UR21 ;  /* 0x0000001524257c20 */ /* 0x000fe20008400000 */
[----:B------:R-:W-:-:S03]  /*5520*/  PRMT R36, RZ, 0x7610, R36 ;  /* 0x00007610ff247816 */ /* 0x000fc60000000024 */
[----:B------:R-:W-:-:S05]  /*5530*/  FFMA R37, R226, UR20, R37 ;  /* 0x00000014e2257c23 */ /* 0x000fca0008000025 */
[----:B------:R-:W-:-:S05]  /*5540*/  F2FP.SATFINITE.E4M3.F32.PACK_AB_MERGE_C R37, RZ, R37, RZ ;  /* 0x00000025ff25723e */ /* 0x000fca00048070ff */
[----:B------:R1:W-:Y:S01]  /*5550*/  @!P4 STG.E.U8 desc[UR18][R24.64], R37 ;  /* 0x000000251800c986 */ /* 0x0003e2000c101112 */
[----:B------:R-:W-:Y:S05]  /*5560*/  @P3 BRA `(.L_x_36) ;  /* 0x0000000000043947 */ /* 0x000fea0003800000 */
[----:B------:R2:W5:Y:S02]  /*5570*/  LDG.E.U8 R36, desc[UR18][R28.64+0x1] ;  /* 0x000001121c247981 */ /* 0x000564000c1e1100 */
.L_x_36:
[----:B------:R-:W-:Y:S05]  /*5580*/  BSYNC B1 ;  /* 0x0000000000017941 */ /* 0x000fea0003800000 */
.L_x_35:
[----:B-----5:R-:W-:Y:S01]  /*5590*/  LOP3.LUT R36, R36, 0xff, RZ, 0xc0, !PT ;  /* 0x000000ff24247812 */ /* 0x020fe200078ec0ff */
[----:B------:R-:W-:Y:S01]  /*55a0*/  BSSY B1, `(.L_x_37) ;  /* 0x0000013000017945 */ /* 0x000fe20003800000 */
[----:B-1----:R-:W-:Y:S02]  /*55b0*/  IADD3 R37, P1, R39, 0x8, RZ ;  /* 0x0000000827257810 */ /* 0x002fe40007f3e0ff */
[----:B------:R-:W-:-:S03]  /*55c0*/  F2FP.F16.E4M3.UNPACK_B R36, R36 ;  /* 0x00000024ff24723e */ /* 0x000fc600020006ff */
[----:B------:R-:W-:Y:S01]  /*55d0*/  IMAD.X R32, RZ, RZ, R33, P1 ;  /* 0x000000ffff207224 */ /* 0x000fe200008e0621 */
[----:B------:R-:W-:Y:S01]  /*55e0*/  ISETP.GE.AND P1, PT, R38, 0x9, PT ;  /* 0x000000092600780c */ /* 0x000fe20003f26270 */
[----:B------:R-:W-:Y:S02]  /*55f0*/  HADD2.F32 R36, -RZ, R36.H0_H0 ;  /* 0x20000024ff247230 */ /* 0x000fe40000004100 */
[----:B------:R-:W-:Y:S01]  /*5600*/  IMAD R32, R32, UR6, RZ ;  /* 0x0000000620207c24 */ /* 0x000fe2000f8e02ff */
[----:B------:R-:W-:Y:S01]  /*5610*/  ISETP.LT.OR P5, PT, R35, 0x1, !P1 ;  /* 0x000000012300780c */ /* 0x000fe20004fa1670 */
[----:B------:R-:W-:-:S04]  /*5620*/  IMAD.WIDE.U32 R30, R37, UR6, R30 ;  /* 0x00000006251e7c25 */ /* 0x000fc8000f8e001e */
[----:B------:R-:W-:Y:S01]  /*5630*/  FMUL R36, R36, UR21 ;  /* 0x0000001524247c20 */ /* 0x000fe20008400000 */
[----:B------:R-:W-:-:S03]  /*5640*/  IMAD R37, R37, UR7, R32 ;  /* 0x0000000725257c24 */ /* 0x000fc6000f8e0220 */
[----:B------:R-:W-:Y:S01]  /*5650*/  FFMA R36, R225, UR20, R36 ;  /* 0x00000014e1247c23 */ /* 0x000fe20008000024 */
[----:B------:R-:W-:Y:S02]  /*5660*/  IADD3 R30, P4, R30, UR8, RZ ;  /* 0x000000081e1e7c10 */ /* 0x000fe4000ff9e0ff */
[----:B------:R-:W-:Y:S02]  /*5670*/  PRMT R32, RZ, 0x7610, R32 ;  /* 0x00007610ff207816 */ /* 0x000fe40000000020 */
[----:B------:R-:W-:Y:S02]  /*5680*/  F2FP.SATFINITE.E4M3.F32.PACK_AB_MERGE_C R33, RZ, R36, RZ ;  /* 0x00000024ff21723e */ /* 0x000fe400048070ff */
[----:B------:R-:W-:-:S03]  /*5690*/  IADD3.X R31, R31, UR9, R37, P4, !PT ;  /* 0x000000091f1f7c10 */ /* 0x000fc6000a7fe425 */
[----:B------:R1:W-:Y:S01]  /*56a0*/  @!P3 STG.E.U8 desc[UR18][R24.64+0x1], R33 ;  /* 0x000001211800b986 */ /* 0x0003e2000c101112 */
[----:B------:R-:W-:Y:S05]  /*56b0*/  @P5 BRA `(.L_x_38) ;  /* 0x0000000000045947 */ /* 0x000fea0003800000 */
[----:B------:R3:W5:Y:S02]  /*56c0*/  LDG.E.U8 R32, desc[UR18][R30.64] ;  /* 0x000000121e207981 */ /* 0x000764000c1e1100 */
.L_x_38:
[----:B------:R-:W-:Y:S05]  /*56d0*/  BSYNC B1 ;  /* 0x0000000000017941 */ /* 0x000fea0003800000 */
.L_x_37:
[----:B-----5:R-:W-:Y:S01]  /*56e0*/  LOP3.LUT R32, R32, 0xff, RZ, 0xc0, !PT ;  /* 0x000000ff20207812 */ /* 0x020fe200078ec0ff */
[----:B------:R-:W-:Y:S01]  /*56f0*/  BSSY B1, `(.L_x_39) ;  /* 0x000000b000017945 */ /* 0x000fe20003800000 */
[----:B------:R-:W-:Y:S02]  /*5700*/  ISETP.LT.OR P3, PT, R35, 0x2, !P1 ;  /* 0x000000022300780c */ /* 0x000fe40004f61670 */
[----:B------:R-:W-:-:S05]  /*5710*/  F2FP.F16.E4M3.UNPACK_B R32, R32 ;  /* 0x00000020ff20723e */ /* 0x000fca00020006ff */
[----:B------:R-:W-:-:S05]  /*5720*/  HADD2.F32 R32, -RZ, R32.H0_H0 ;  /* 0x20000020ff207230 */ /* 0x000fca0000004100 */
[----:B-1----:R-:W-:Y:S01]  /*5730*/  FMUL R33, R32, UR21 ;  /* 0x0000001520217c20 */ /* 0x002fe20008400000 */
[----:B------:R-:W-:-:S03]  /*5740*/  PRMT R32, RZ, 0x7610, R32 ;  /* 0x00007610ff207816 */ /* 0x000fc60000000020 */
[----:B------:R-:W-:-:S05]  /*5750*/  FFMA R33, R224, UR20, R33 ;  /* 0x00000014e0217c23 */ /* 0x000fca0008000021 */
[----:B------:R-:W-:-:S05]  /*5760*/  F2FP.SATFINITE.E4M3.F32.PACK_AB_MERGE_C R33, RZ, R33, RZ ;  /* 0x00000021ff21723e */ /* 0x000fca00048070ff */
[----:B------:R1:W-:Y:S01]  /*5770*/  @!P5 STG.E.U8 desc[UR18][R26.64], R33 ;  /* 0x000000211a00d986 */ /* 0x0003e2000c101112 */
[----:B------:R-:W-:Y:S05]  /*5780*/  @P3 BRA `(.L_x_40) ;  /* 0x0000000000043947 */ /* 0x000fea0003800000 */
[----:B------:R4:W5:Y:S02]  /*5790*/  LDG.E.U8 R32, desc[UR18][R30.64+0x1] ;  /* 0x000001121e207981 */ /* 0x000964000c1e1100 */
.L_x_40:
[----:B------:R-:W-:Y:S05]  /*57a0*/  BSYNC B1 ;  /* 0x0000000000017941 */ /* 0x000fea0003800000 */
.L_x_39:
[----:B-----5:R-:W-:Y:S01]  /*57b0*/  LOP3.LUT R32, R32, 0xff, RZ, 0xc0, !PT ;  /* 0x000000ff20207812 */ /* 0x020fe200078ec0ff */
[----:B------:R-:W-:Y:S01]  /*57c0*/  BSSY B1, `(.L_x_41) ;  /* 0x000000b000017945 */ /* 0x000fe20003800000 */
[----:B------:R-:W-:Y:S02]  /*57d0*/  ISETP.LT.OR P4, PT, R35, 0x9, !P0 ;  /* 0x000000092300780c */ /* 0x000fe40004781670 */
[----:B------:R-:W-:-:S05]  /*57e0*/  F2FP.F16.E4M3.UNPACK_B R32, R32 ;  /* 0x00000020ff20723e */ /* 0x000fca00020006ff */
[----:B------:R-:W-:-:S05]  /*57f0*/  HADD2.F32 R32, -RZ, R32.H0_H0 ;  /* 0x20000020ff207230 */ /* 0x000fca0000004100 */
[----:B------:R-:W-:-:S04]  /*5800*/  FMUL R32, R32, UR21 ;  /* 0x0000001520207c20 */ /* 0x000fc80008400000 */
[----:B------:R-:W-:-:S05]  /*5810*/  FFMA R32, R223, UR20, R32 ;  /* 0x00000014df207c23 */ /* 0x000fca0008000020 */
[----:B-1----:R-:W-:Y:S02]  /*5820*/  F2FP.SATFINITE.E4M3.F32.PACK_AB_MERGE_C R33, RZ, R32, RZ ;  /* 0x00000020ff21723e */ /* 0x002fe400048070ff */
[----:B------:R-:W-:-:S03]  /*5830*/  PRMT R32, RZ, 0x7610, R32 ;  /* 0x00007610ff207816 */ /* 0x000fc60000000020 */
[----:B------:R1:W-:Y:S01]  /*5840*/  @!P3 STG.E.U8 desc[UR18][R26.64+0x1], R33 ;  /* 0x000001211a00b986 */ /* 0x0003e2000c101112 */
[----:B------:R-:W-:Y:S05]  /*5850*/  @P4 BRA `(.L_x_42) ;  /* 0x0000000000044947 */ /* 0x000fea0003800000 */
[----:B------:R0:W5:Y:S02]  /*5860*/  LDG.E.U8 R32, desc[UR18][R28.64+0x8] ;  /* 0x000008121c207981 */ /* 0x000164000c1e1100 */
.L_x_42:
[----:B------:R-:W-:Y:S05]  /*5870*/  BSYNC B1 ;  /* 0x0000000000017941 */ /* 0x000fea0003800000 */
.L_x_41:
        /* <DEDUP_REMOVED lines=12> */
.L_x_44:
[----:B------:R-:W-:Y:S05]  /*5940*/  BSYNC B1 ;  /* 0x0000000000017941 */ /* 0x000fea0003800000 */
.L_x_43:
        /* <DEDUP_REMOVED lines=12> */
.L_x_46:
[----:B------:R-:W-:Y:S05]  /*5a10*/  BSYNC B1 ;  /* 0x0000000000017941 */ /* 0x000fea0003800000 */
.L_x_45:
        /* <DEDUP_REMOVED lines=12> */
.L_x_48:
[----:B------:R-:W-:Y:S05]  /*5ae0*/  BSYNC B1 ;  /* 0x0000000000017941 */ /* 0x000fea0003800000 */
.L_x_47:
        /* <DEDUP_REMOVED lines=12> */
.L_x_50:
[----:B------:R-:W-:Y:S05]  /*5bb0*/  BSYNC B1 ;  /* 0x0000000000017941 */ /* 0x000fea0003800000 */
.L_x_49:
        /* <DEDUP_REMOVED lines=12> */
.L_x_52:
[----:B------:R-:W-:Y:S05]  /*5c80*/  BSYNC B1 ;  /* 0x0000000000017941 */ /* 0x000fea0003800000 */
.L_x_51:
        /* <DEDUP_REMOVED lines=12> */
.L_x_54:
[----:B------:R-:W-:Y:S05]  /*5d50*/  BSYNC B1 ;  /* 0x0000000000017941 */ /* 0x000fea0003800000 */
.L_x_53:
        /* <DEDUP_REMOVED lines=12> */
.L_x_56:
[----:B------:R-:W-:Y:S05]  /*5e20*/  BSYNC B1 ;  /* 0x0000000000017941 */ /* 0x000fea0003800000 */
.L_x_55:
        /* <DEDUP_REMOVED lines=12> */
.L_x_58:
[----:B------:R-:W-:Y:S05]  /*5ef0*/  BSYNC B1 ;  /* 0x0000000000017941 */ /* 0x000fea0003800000 */
.L_x_57:
        /* <DEDUP_REMOVED lines=12> */
.L_x_60:
[----:B------:R-:W-:Y:S05]  /*5fc0*/  BSYNC B1 ;  /* 0x0000000000017941 */ /* 0x000fea0003800000 */
.L_x_59:
        /* <DEDUP_REMOVED lines=12> */
.L_x_62:
[----:B------:R-:W-:Y:S05]  /*6090*/  BSYNC B1 ;  /* 0x0000000000017941 */ /* 0x000fea0003800000 */
.L_x_61:
        /* <DEDUP_REMOVED lines=12> */
.L_x_64:
[----:B------:R-:W-:Y:S05]  /*6160*/  BSYNC B1 ;  /* 0x0000000000017941 */ /* 0x000fea0003800000 */
.L_x_63:
        /* <DEDUP_REMOVED lines=12> */
.L_x_66:
[----:B------:R-:W-:Y:S05]  /*6230*/  BSYNC B1 ;  /* 0x0000000000017941 */ /* 0x000fea0003800000 */
.L_x_65:
        /* <DEDUP_REMOVED lines=12> */
.L_x_68:
[----:B------:R-:W-:Y:S05]  /*6300*/  BSYNC B1 ;  /* 0x0000000000017941 */ /* 0x000fea0003800000 */
.L_x_67:
        /* <DEDUP_REMOVED lines=12> */
.L_x_70:
[----:B------:R-:W-:Y:S05]  /*63d0*/  BSYNC B1 ;  /* 0x0000000000017941 */ /* 0x000fea0003800000 */
.L_x_69:
        /* <DEDUP_REMOVED lines=12> */
.L_x_72:
[----:B------:R-:W-:Y:S05]  /*64a0*/  BSYNC B1 ;  /* 0x0000000000017941 */ /* 0x000fea0003800000 */
.L_x_71:
        /* <DEDUP_REMOVED lines=12> */
.L_x_74:
[----:B------:R-:W-:Y:S05]  /*6570*/  BSYNC B1 ;  /* 0x0000000000017941 */ /* 0x000fea0003800000 */
.L_x_73:
        /* <DEDUP_REMOVED lines=12> */
.L_x_76:
[----:B------:R-:W-:Y:S05]  /*6640*/  BSYNC B1 ;  /* 0x0000000000017941 */ /* 0x000fea0003800000 */
.L_x_75:
        /* <DEDUP_REMOVED lines=12> */
.L_x_78:
[----:B------:R-:W-:Y:S05]  /*6710*/  BSYNC B1 ;  /* 0x0000000000017941 */ /* 0x000fea0003800000 */
.L_x_77:
        /* <DEDUP_REMOVED lines=12> */
.L_x_80:
[----:B------:R-:W-:Y:S05]  /*67e0*/  BSYNC B1 ;  /* 0x0000000000017941 */ /* 0x000fea0003800000 */
.L_x_79:
        /* <DEDUP_REMOVED lines=12> */
.L_x_82:
[----:B------:R-:W-:Y:S05]  /*68b0*/  BSYNC B1 ;  /* 0x0000000000017941 */ /* 0x000fea0003800000 */
.L_x_81:
        /* <DEDUP_REMOVED lines=12> */
.L_x_84:
[----:B------:R-:W-:Y:S05]  /*6980*/  BSYNC B1 ;  /* 0x0000000000017941 */ /* 0x000fea0003800000 */
.L_x_83:
        /* <DEDUP_REMOVED lines=12> */
.L_x_86:
[----:B------:R-:W-:Y:S05]  /*6a50*/  BSYNC B1 ;  /* 0x0000000000017941 */ /* 0x000fea0003800000 */
.L_x_85:
        /* <DEDUP_REMOVED lines=12> */
.L_x_88:
[----:B------:R-:W-:Y:S05]  /*6b20*/  BSYNC B1 ;  /* 0x0000000000017941 */ /* 0x000fea0003800000 */
.L_x_87:
        /* <DEDUP_REMOVED lines=12> */
.L_x_90:
[----:B------:R-:W-:Y:S05]  /*6bf0*/  BSYNC B1 ;  /* 0x0000000000017941 */ /* 0x000fea0003800000 */
.L_x_89:
        /* <DEDUP_REMOVED lines=12> */
.L_x_92:
[----:B------:R-:W-:Y:S05]  /*6cc0*/  BSYNC B1 ;  /* 0x0000000000017941 */ /* 0x000fea0003800000 */
.L_x_91:
        /* <DEDUP_REMOVED lines=12> */
.L_x_94:
[----:B------:R-:W-:Y:S05]  /*6d90*/  BSYNC B1 ;  /* 0x0000000000017941 */ /* 0x000fea0003800000 */
.L_x_93:
        /* <DEDUP_REMOVED lines=12> */
.L_x_96:
[----:B------:R-:W-:Y:S05]  /*6e60*/  BSYNC B1 ;  /* 0x0000000000017941 */ /* 0x000fea0003800000 */
.L_x_95:
        /* <DEDUP_REMOVED lines=12> */
.L_x_98:
[----:B------:R-:W-:Y:S05]  /*6f30*/  BSYNC B1 ;  /* 0x0000000000017941 */ /* 0x000fea0003800000 */
.L_x_97:
        /* <DEDUP_REMOVED lines=12> */
.L_x_100:
[----:B------:R-:W-:Y:S05]  /*7000*/  BSYNC B1 ;  /* 0x0000000000017941 */ /* 0x000fea0003800000 */
.L_x_99:
        /* <DEDUP_REMOVED lines=12> */
.L_x_102:
[----:B------:R-:W-:Y:S05]  /*70d0*/  BSYNC B1 ;  /* 0x0000000000017941 */ /* 0x000fea0003800000 */
.L_x_101:
        /* <DEDUP_REMOVED lines=12> */
.L_x_104:
[----:B------:R-:W-:Y:S05]  /*71a0*/  BSYNC B1 ;  /* 0x0000000000017941 */ /* 0x000fea0003800000 */
.L_x_103:
        /* <DEDUP_REMOVED lines=12> */
.L_x_106:
[----:B------:R-:W-:Y:S05]  /*7270*/  BSYNC B1 ;  /* 0x0000000000017941 */ /* 0x000fea0003800000 */
.L_x_105:
        /* <DEDUP_REMOVED lines=12> */
.L_x_108:
[----:B------:R-:W-:Y:S05]  /*7340*/  BSYNC B1 ;  /* 0x0000000000017941 */ /* 0x000fea0003800000 */
.L_x_107:
        /* <DEDUP_REMOVED lines=12> */
.L_x_110:
[----:B------:R-:W-:Y:S05]  /*7410*/  BSYNC B1 ;  /* 0x0000000000017941 */ /* 0x000fea0003800000 */
.L_x_109:
        /* <DEDUP_REMOVED lines=12> */
.L_x_112:
[----:B------:R-:W-:Y:S05]  /*74e0*/  BSYNC B1 ;  /* 0x0000000000017941 */ /* 0x000fea0003800000 */
.L_x_111:
        /* <DEDUP_REMOVED lines=12> */
.L_x_114:
[----:B------:R-:W-:Y:S05]  /*75b0*/  BSYNC B1 ;  /* 0x0000000000017941 */ /* 0x000fea0003800000 */
.L_x_113:
        /* <DEDUP_REMOVED lines=12> */
.L_x_116:
[----:B------:R-:W-:Y:S05]  /*7680*/  BSYNC B1 ;  /* 0x0000000000017941 */ /* 0x000fea0003800000 */
.L_x_115:
        /* <DEDUP_REMOVED lines=12> */
.L_x_118:
[----:B------:R-:W-:Y:S05]  /*7750*/  BSYNC B1 ;  /* 0x0000000000017941 */ /* 0x000fea0003800000 */
.L_x_117:
        /* <DEDUP_REMOVED lines=12> */
.L_x_120:
[----:B------:R-:W-:Y:S05]  /*7820*/  BSYNC B1 ;  /* 0x0000000000017941 */ /* 0x000fea0003800000 */
.L_x_119:
        /* <DEDUP_REMOVED lines=12> */
.L_x_122:
[----:B------:R-:W-:Y:S05]  /*78f0*/  BSYNC B1 ;  /* 0x0000000000017941 */ /* 0x000fea0003800000 */
.L_x_121:
        /* <DEDUP_REMOVED lines=12> */
.L_x_124:
[----:B------:R-:W-:Y:S05]  /*79c0*/  BSYNC B1 ;  /* 0x0000000000017941 */ /* 0x000fea0003800000 */
.L_x_123:
        /* <DEDUP_REMOVED lines=12> */
.L_x_126:
[----:B------:R-:W-:Y:S05]  /*7a90*/  BSYNC B1 ;  /* 0x0000000000017941 */ /* 0x000fea0003800000 */
.L_x_125:
        /* <DEDUP_REMOVED lines=12> */
.L_x_128:
[----:B------:R-:W-:Y:S05]  /*7b60*/  BSYNC B1 ;  /* 0x0000000000017941 */ /* 0x000fea0003800000 */
.L_x_127:
        /* <DEDUP_REMOVED lines=12> */
.L_x_130:
[----:B------:R-:W-:Y:S05]  /*7c30*/  BSYNC B1 ;  /* 0x0000000000017941 */ /* 0x000fea0003800000 */
.L_x_129:
        /* <DEDUP_REMOVED lines=12> */
.L_x_132:
[----:B------:R-:W-:Y:S05]  /*7d00*/  BSYNC B1 ;  /* 0x0000000000017941 */ /* 0x000fea0003800000 */
.L_x_131:
        /* <DEDUP_REMOVED lines=12> */
.L_x_134:
[----:B------:R-:W-:Y:S05]  /*7dd0*/  BSYNC B1 ;  /* 0x0000000000017941 */ /* 0x000fea0003800000 */
.L_x_133:
        /* <DEDUP_REMOVED lines=12> */
.L_x_136:
[----:B------:R-:W-:Y:S05]  /*7ea0*/  BSYNC B1 ;  /* 0x0000000000017941 */ /* 0x000fea0003800000 */
.L_x_135:
        /* <DEDUP_REMOVED lines=12> */
.L_x_138:
[----:B------:R-:W-:Y:S05]  /*7f70*/  BSYNC B1 ;  /* 0x0000000000017941 */ /* 0x000fea0003800000 */
.L_x_137:
        /* <DEDUP_REMOVED lines=12> */
.L_x_140:
[----:B------:R-:W-:Y:S05]  /*8040*/  BSYNC B1 ;  /* 0x0000000000017941 */ /* 0x000fea0003800000 */
.L_x_139:
        /* <DEDUP_REMOVED lines=12> */
.L_x_142:
[----:B------:R-:W-:Y:S05]  /*8110*/  BSYNC B1 ;  /* 0x0000000000017941 */ /* 0x000fea0003800000 */
.L_x_141:
        /* <DEDUP_REMOVED lines=12> */
.L_x_144:
[----:B------:R-:W-:Y:S05]  /*81e0*/  BSYNC B1 ;  /* 0x0000000000017941 */ /* 0x000fea0003800000 */
.L_x_143:
        /* <DEDUP_REMOVED lines=12> */
.L_x_146:
[----:B------:R-:W-:Y:S05]  /*82b0*/  BSYNC B1 ;  /* 0x0000000000017941 */ /* 0x000fea0003800000 */
.L_x_145:
        /* <DEDUP_REMOVED lines=12> */
.L_x_148:
[----:B------:R-:W-:Y:S05]  /*8380*/  BSYNC B1 ;  /* 0x0000000000017941 */ /* 0x000fea0003800000 */
.L_x_147:
        /* <DEDUP_REMOVED lines=12> */
.L_x_150:
[----:B------:R-:W-:Y:S05]  /*8450*/  BSYNC B1 ;  /* 0x0000000000017941 */ /* 0x000fea0003800000 */
.L_x_149:
        /* <DEDUP_REMOVED lines=12> */
.L_x_152:
[----:B------:R-:W-:Y:S05]  /*8520*/  BSYNC B1 ;  /* 0x0000000000017941 */ /* 0x000fea0003800000 */
.L_x_151:
        /* <DEDUP_REMOVED lines=12> */
.L_x_154:
[----:B------:R-:W-:Y:S05]  /*85f0*/  BSYNC B1 ;  /* 0x0000000000017941 */ /* 0x000fea0003800000 */
.L_x_153:
        /* <DEDUP_REMOVED lines=12> */
.L_x_156:
[----:B------:R-:W-:Y:S05]  /*86c0*/  BSYNC B1 ;  /* 0x0000000000017941 */ /* 0x000fea0003800000 */
.L_x_155:
        /* <DEDUP_REMOVED lines=12> */
.L_x_158:
[----:B------:R-:W-:Y:S05]  /*8790*/  BSYNC B1 ;  /* 0x0000000000017941 */ /* 0x000fea0003800000 */
.L_x_157:
        /* <DEDUP_REMOVED lines=12> */
.L_x_160:
[----:B------:R-:W-:Y:S05]  /*8860*/  BSYNC B1 ;  /* 0x0000000000017941 */ /* 0x000fea0003800000 */
.L_x_159:
        /* <DEDUP_REMOVED lines=12> */
.L_x_162:
[----:B------:R-:W-:Y:S05]  /*8930*/  BSYNC B1 ;  /* 0x0000000000017941 */ /* 0x000fea0003800000 */
.L_x_161:
        /* <DEDUP_REMOVED lines=12> */
.L_x_164:
[----:B------:R-:W-:Y:S05]  /*8a00*/  BSYNC B1 ;  /* 0x0000000000017941 */ /* 0x000fea0003800000 */
.L_x_163:
        /* <DEDUP_REMOVED lines=12> */
.L_x_166:
[----:B------:R-:W-:Y:S05]  /*8ad0*/  BSYNC B1 ;  /* 0x0000000000017941 */ /* 0x000fea0003800000 */
.L_x_165:
        /* <DEDUP_REMOVED lines=12> */
.L_x_168:
[----:B------:R-:W-:Y:S05]  /*8ba0*/  BSYNC B1 ;  /* 0x0000000000017941 */ /* 0x000fea0003800000 */
.L_x_167:
        /* <DEDUP_REMOVED lines=12> */
.L_x_170:
[----:B------:R-:W-:Y:S05]  /*8c70*/  BSYNC B1 ;  /* 0x0000000000017941 */ /* 0x000fea0003800000 */
.L_x_169:
        /* <DEDUP_REMOVED lines=12> */
.L_x_172:
[----:B------:R-:W-:Y:S05]  /*8d40*/  BSYNC B1 ;  /* 0x0000000000017941 */ /* 0x000fea0003800000 */
.L_x_171:
        /* <DEDUP_REMOVED lines=12> */
.L_x_174:
[----:B------:R-:W-:Y:S05]  /*8e10*/  BSYNC B1 ;  /* 0x0000000000017941 */ /* 0x000fea0003800000 */
.L_x_173:
        /* <DEDUP_REMOVED lines=12> */
.L_x_176:
[----:B------:R-:W-:Y:S05]  /*8ee0*/  BSYNC B1 ;  /* 0x0000000000017941 */ /* 0x000fea0003800000 */
.L_x_175:
        /* <DEDUP_REMOVED lines=12> */
.L_x_178:
[----:B------:R-:W-:Y:S05]  /*8fb0*/  BSYNC B1 ;  /* 0x0000000000017941 */ /* 0x000fea0003800000 */
.L_x_177:
        /* <DEDUP_REMOVED lines=12> */
.L_x_180:
[----:B------:R-:W-:Y:S05]  /*9080*/  BSYNC B1 ;  /* 0x0000000000017941 */ /* 0x000fea0003800000 */
.L_x_179:
        /* <DEDUP_REMOVED lines=12> */
.L_x_182:
[----:B------:R-:W-:Y:S05]  /*9150*/  BSYNC B1 ;  /* 0x0000000000017941 */ /* 0x000fea0003800000 */
.L_x_181:
        /* <DEDUP_REMOVED lines=12> */
.L_x_184:
[----:B------:R-:W-:Y:S05]  /*9220*/  BSYNC B1 ;  /* 0x0000000000017941 */ /* 0x000fea0003800000 */
.L_x_183:
[----:B-----5:R-:W-:Y:S01]  /*9230*/  LOP3.LUT R32, R32, 0xff, RZ, 0xc0, !PT ;  /* 0x000000ff20207812 */ /* 0x020fe200078ec0ff */
[----:B------:R-:W-:Y:S01]  /*9240*/  BSSY B1, `(.L_x_185) ;  /* 0x000000b000017945 */ /* 0x000fe20003800000 */
[----:B------:R-:W-:Y:S02]  /*9250*/  ISETP.LT.OR P4, PT, R35, 0x99, !P0 ;  /* 0x000000992300780c */ /* 0x000fe40004781670 */
[----:B------:R-:W-:-:S05]  /*9260*/  F2FP.F16.E4M3.UNPACK_B R32, R32 ;  /* 0x00000020ff20723e */ /* 0x000fca00020006ff */
[----:B------:R-:W-:-:S05]  /*9270*/  HADD2.F32 R32, -RZ, R32.H0_H0 ;  /* 0x20000020ff207230 */ /* 0x000fca0000004100 */
[----:B------:R-:W-:-:S04]  /*9280*/  FMUL R32, R32, UR21 ;  /* 0x0000001520207c20 */ /* 0x000fc80008400000 */
[----:B------:R-:W-:Y:S01]  /*9290*/  FFMA R32, R23, UR20, R32 ;  /* 0x0000001417207c23 */ /* 0x000fe20008000020 */
[----:B------:R-:W-:-:S04]  /*92a0*/  PRMT R23, RZ, 0x7610, R23 ;  /* 0x00007610ff177816 */ /* 0x000fc80000000017 */
[----:B-1----:R-:W-:-:S05]  /*92b0*/  F2FP.SATFINITE.E4M3.F32.PACK_AB_MERGE_C R33, RZ, R32, RZ ;  /* 0x00000020ff21723e */ /* 0x002fca00048070ff */
[----:B------:R1:W-:Y:S01]  /*92c0*/  @!P3 STG.E.U8 desc[UR18][R26.64+0x91], R33 ;  /* 0x000091211a00b986 */ /* 0x0003e2000c101112 */
[----:B------:R-:W-:Y:S05]  /*92d0*/  @P4 BRA `(.L_x_186) ;  /* 0x0000000000044947 */ /* 0x000fea0003800000 */
[----:B------:R0:W5:Y:S02]  /*92e0*/  LDG.E.U8 R23, desc[UR18][R28.64+0x98] ;  /* 0x000098121c177981 */ /* 0x000164000c1e1100 */
.L_x_186:
[----:B------:R-:W-:Y:S05]  /*92f0*/  BSYNC B1 ;  /* 0x0000000000017941 */ /* 0x000fea0003800000 */
.L_x_185:
        /* <DEDUP_REMOVED lines=8> */
[----:B------:R-:W-:-:S05]  /*9380*/  F2FP.SATFINITE.E4M3.F32.PACK_AB_MERGE_C R23, RZ, R23, RZ ;  /* 0x00000017ff17723e */ /* 0x000fca00048070ff */
[----:B------:R0:W-:Y:S01]  /*9390*/  @!P4 STG.E.U8 desc[UR18][R24.64+0x98], R23 ;  /* 0x000098171800c986 */ /* 0x0001e2000c101112 */
[----:B------:R-:W-:Y:S05]  /*93a0*/  @P3 BRA `(.L_x_188) ;  /* 0x0000000000043947 */ /* 0x000fea0003800000 */
[----:B------:R0:W5:Y:S02]  /*93b0*/  LDG.E.U8 R22, desc[UR18][R28.64+0x99] ;  /* 0x000099121c167981 */ /* 0x000164000c1e1100 */
.L_x_188:
[----:B------:R-:W-:Y:S05]  /*93c0*/  BSYNC B1 ;  /* 0x0000000000017941 */ /* 0x000fea0003800000 */
.L_x_187:
        /* <DEDUP_REMOVED lines=8> */
[----:B0-----:R-:W-:-:S05]  /*9450*/  F2FP.SATFINITE.E4M3.F32.PACK_AB_MERGE_C R23, RZ, R22, RZ ;  /* 0x00000016ff17723e */ /* 0x001fca00048070ff */
[----:B------:R0:W-:Y:S01]  /*9460*/  @!P3 STG.E.U8 desc[UR18][R24.64+0x99], R23 ;  /* 0x000099171800b986 */ /* 0x0001e2000c101112 */
[----:B------:R-:W-:Y:S05]  /*9470*/  @P4 BRA `(.L_x_190) ;  /* 0x0000000000044947 */ /* 0x000fea0003800000 */
[----:B------:R0:W5:Y:S02]  /*9480*/  LDG.E.U8 R21, desc[UR18][R30.64+0x98] ;  /* 0x000098121e157981 */ /* 0x000164000c1e1100 */
.L_x_190:
[----:B------:R-:W-:Y:S05]  /*9490*/  BSYNC B1 ;  /* 0x0000000000017941 */ /* 0x000fea0003800000 */
.L_x_189:
        /* <DEDUP_REMOVED lines=12> */
.L_x_192:
[----:B------:R-:W-:Y:S05]  /*9560*/  BSYNC B1 ;  /* 0x0000000000017941 */ /* 0x000fea0003800000 */
.L_x_191:
        /* <DEDUP_REMOVED lines=12> */
.L_x_194:
[----:B------:R-:W-:Y:S05]  /*9630*/  BSYNC B1 ;  /* 0x0000000000017941 */ /* 0x000fea0003800000 */
.L_x_193:
        /* <DEDUP_REMOVED lines=12> */
.L_x_196:
[----:B------:R-:W-:Y:S05]  /*9700*/  BSYNC B1 ;  /* 0x0000000000017941 */ /* 0x000fea0003800000 */
.L_x_195:
        /* <DEDUP_REMOVED lines=12> */
.L_x_198:
[----:B------:R-:W-:Y:S05]  /*97d0*/  BSYNC B1 ;  /* 0x0000000000017941 */ /* 0x000fea0003800000 */
.L_x_197:
        /* <DEDUP_REMOVED lines=12> */
.L_x_200:
[----:B------:R-:W-:Y:S05]  /*98a0*/  BSYNC B1 ;  /* 0x0000000000017941 */ /* 0x000fea0003800000 */
.L_x_199:
        /* <DEDUP_REMOVED lines=12> */
.L_x_202:
[----:B------:R-:W-:Y:S05]  /*9970*/  BSYNC B1 ;  /* 0x0000000000017941 */ /* 0x000fea0003800000 */
.L_x_201:
        /* <DEDUP_REMOVED lines=12> */
.L_x_204:
[----:B------:R-:W-:Y:S05]  /*9a40*/  BSYNC B1 ;  /* 0x0000000000017941 */ /* 0x000fea0003800000 */
.L_x_203:
        /* <DEDUP_REMOVED lines=12> */
.L_x_206:
[----:B------:R-:W-:Y:S05]  /*9b10*/  BSYNC B1 ;  /* 0x0000000000017941 */ /* 0x000fea0003800000 */
.L_x_205:
        /* <DEDUP_REMOVED lines=12> */
.L_x_208:
[----:B------:R-:W-:Y:S05]  /*9be0*/  BSYNC B1 ;  /* 0x0000000000017941 */ /* 0x000fea0003800000 */
.L_x_207:
        /* <DEDUP_REMOVED lines=12> */
.L_x_210:
[----:B------:R-:W-:Y:S05]  /*9cb0*/  BSYNC B1 ;  /* 0x0000000000017941 */ /* 0x000fea0003800000 */
.L_x_209:
        /* <DEDUP_REMOVED lines=12> */
.L_x_212:
[----:B------:R-:W-:Y:S05]  /*9d80*/  BSYNC B1 ;  /* 0x0000000000017941 */ /* 0x000fea0003800000 */
.L_x_211:
        /* <DEDUP_REMOVED lines=12> */
.L_x_214:
[----:B------:R-:W-:Y:S05]  /*9e50*/  BSYNC B1 ;  /* 0x0000000000017941 */ /* 0x000fea0003800000 */
.L_x_213:
        /* <DEDUP_REMOVED lines=12> */
.L_x_216:
[----:B------:R-:W-:Y:S05]  /*9f20*/  BSYNC B1 ;  /* 0x0000000000017941 */ /* 0x000fea0003800000 */
.L_x_215:
        /* <DEDUP_REMOVED lines=12> */
.L_x_218:
[----:B------:R-:W-:Y:S05]  /*9ff0*/  BSYNC B1 ;  /* 0x0000000000017941 */ /* 0x000fea0003800000 */
.L_x_217:
        /* <DEDUP_REMOVED lines=12> */
.L_x_220:
[----:B------:R-:W-:Y:S05]  /*a0c0*/  BSYNC B1 ;  /* 0x0000000000017941 */ /* 0x000fea0003800000 */
.L_x_219:
        /* <DEDUP_REMOVED lines=12> */
.L_x_222:
[----:B------:R-:W-:Y:S05]  /*a190*/  BSYNC B1 ;  /* 0x0000000000017941 */ /* 0x000fea0003800000 */
.L_x_221:
        /* <DEDUP_REMOVED lines=12> */
.L_x_224:
[----:B------:R-:W-:Y:S05]  /*a260*/  BSYNC B1 ;  /* 0x0000000000017941 */ /* 0x000fea0003800000 */
.L_x_223:
        /* <DEDUP_REMOVED lines=12> */
.L_x_226:
[----:B------:R-:W-:Y:S05]  /*a330*/  BSYNC B1 ;  /* 0x0000000000017941 */ /* 0x000fea0003800000 */
.L_x_225:
        /* <DEDUP_REMOVED lines=12> */
.L_x_228:
[----:B------:R-:W-:Y:S05]  /*a400*/  BSYNC B1 ;  /* 0x0000000000017941 */ /* 0x000fea0003800000 */
.L_x_227:
[----:B-----5:R-:W-:Y:S01]  /*a410*/  LOP3.LUT R2, R2, 0xff, RZ, 0xc0, !PT ;  /* 0x000000ff02027812 */ /* 0x020fe200078ec0ff */
[----:B------:R-:W-:Y:S01]  /*a420*/  BSSY B1, `(.L_x_229) ;  /* 0x000000b000017945 */ /* 0x000fe20003800000 */
[----:B------:R-:W-:Y:S02]  /*a430*/  ISETP.LT.OR P4, PT, R35, 0xc1, !P1 ;  /* 0x000000c12300780c */ /* 0x000fe40004f81670 */
[----:B------:R-:W-:-:S05]  /*a440*/  F2FP.F16.E4M3.UNPACK_B R2, R2 ;  /* 0x00000002ff02723e */ /* 0x000fca00020006ff */
[----:B------:R-:W-:-:S05]  /*a450*/  HADD2.F32 R2, -RZ, R2.H0_H0 ;  /* 0x20000002ff027230 */ /* 0x000fca0000004100 */
[----:B0-----:R-:W-:-:S04]  /*a460*/  FMUL R3, R2, UR21 ;  /* 0x0000001502037c20 */ /* 0x001fc80008400000 */
[----:B------:R-:W-:Y:S01]  /*a470*/  FFMA R3, R0, UR20, R3 ;  /* 0x0000001400037c23 */ /* 0x000fe20008000003 */
[----:B------:R-:W-:-:S04]  /*a480*/  PRMT R0, RZ, 0x7610, R0 ;  /* 0x00007610ff007816 */ /* 0x000fc80000000000 */
[----:B------:R-:W-:-:S05]  /*a490*/  F2FP.SATFINITE.E4M3.F32.PACK_AB_MERGE_C R3, RZ, R3, RZ ;  /* 0x00000003ff03723e */ /* 0x000fca00048070ff */
[----:B------:R0:W-:Y:S01]  /*a4a0*/  @!P3 STG.E.U8 desc[UR18][R24.64+0xc1], R3 ;  /* 0x0000c1031800b986 */ /* 0x0001e2000c101112 */
[----:B------:R-:W-:Y:S05]  /*a4b0*/  @P4 BRA `(.L_x_230) ;  /* 0x0000000000044947 */ /* 0x000fea0003800000 */
[----:B------:R0:W5:Y:S02]  /*a4c0*/  LDG.E.U8 R0, desc[UR18][R30.64+0xc0] ;  /* 0x0000c0121e007981 */ /* 0x000164000c1e1100 */
.L_x_230:
[----:B------:R-:W-:Y:S05]  /*a4d0*/  BSYNC B1 ;  /* 0x0000000000017941 */ /* 0x000fea0003800000 */
.L_x_229:
[----:B------:R-:W2:Y:S01]  /*a4e0*/  LDL.LU R2, [R1] ;  /* 0x0000000001027983 */ /* 0x000ea20000300800 */
[----:B-----5:R-:W-:Y:S01]  /*a4f0*/  LOP3.LUT R0, R0, 0xff, RZ, 0xc0, !PT ;  /* 0x000000ff00007812 */ /* 0x020fe200078ec0ff */
[----:B------:R-:W-:Y:S01]  /*a500*/  BSSY B1, `(.L_x_231) ;  /* 0x000000b000017945 */ /* 0x000fe20003800000 */
[----:B------:R-:W-:Y:S02]  /*a510*/  ISETP.LT.OR P3, PT, R35, 0xc2, !P1 ;  /* 0x000000c22300780c */ /* 0x000fe40004f61670 */
[----:B------:R-:W-:-:S05]  /*a520*/  F2FP.F16.E4M3.UNPACK_B R0, R0 ;  /* 0x00000000ff00723e */ /* 0x000fca00020006ff */
[----:B------:R-:W-:-:S05]  /*a530*/  HADD2.F32 R0, -RZ, R0.H0_H0 ;  /* 0x20000000ff007230 */ /* 0x000fca0000004100 */
[----:B------:R-:W-:-:S04]  /*a540*/  FMUL R0, R0, UR21 ;  /* 0x0000001500007c20 */ /* 0x000fc80008400000 */
[----:B--2---:R-:W-:-:S05]  /*a550*/  FFMA R0, R2, UR20, R0 ;  /* 0x0000001402007c23 */ /* 0x004fca0008000000 */
[----:B0-----:R-:W-:Y:S02]  /*a560*/  F2FP.SATFINITE.E4M3.F32.PACK_AB_MERGE_C R3, RZ, R0, RZ ;  /* 0x00000000ff03723e */ /* 0x001fe400048070ff */
[----:B------:R-:W-:-:S03]  /*a570*/  PRMT R0, RZ, 0x7610, R0 ;  /* 0x00007610ff007816 */ /* 0x000fc60000000000 */
[----:B------:R0:W-:Y:S01]  /*a580*/  @!P4 STG.E.U8 desc[UR18][R26.64+0xc0], R3 ;  /* 0x0000c0031a00c986 */ /* 0x0001e2000c101112 */
[----:B------:R-:W-:Y:S05]  /*a590*/  @P3 BRA `(.L_x_232) ;  /* 0x0000000000043947 */ /* 0x000fea0003800000 */
[----:B------:R2:W5:Y:S02]  /*a5a0*/  LDG.E.U8 R0, desc[UR18][R30.64+0xc1] ;  /* 0x0000c1121e007981 */ /* 0x000564000c1e1100 */
.L_x_232:
[----:B------:R-:W-:Y:S05]  /*a5b0*/  BSYNC B1 ;  /* 0x0000000000017941 */ /* 0x000fea0003800000 */
.L_x_231:
[----:B------:R-:W3:Y:S01]  /*a5c0*/  LDL.LU R2, [R1+0x4] ;  /* 0x0000040001027983 */ /* 0x000ee20000300800 */
[----:B-----5:R-:W-:Y:S01]  /*a5d0*/  LOP3.LUT R0, R0, 0xff, RZ, 0xc0, !PT ;  /* 0x000000ff00007812 */ /* 0x020fe200078ec0ff */
[----:B------:R-:W-:Y:S01]  /*a5e0*/  BSSY B1, `(.L_x_233) ;  /* 0x000000b000017945 */ /* 0x000fe20003800000 */
[----:B------:R-:W-:Y:S02]  /*a5f0*/  ISETP.LT.OR P4, PT, R35, 0xc9, !P0 ;  /* 0x000000c92300780c */ /* 0x000fe40004781670 */
[----:B------:R-:W-:-:S05]  /*a600*/  F2FP.F16.E4M3.UNPACK_B R0, R0 ;  /* 0x00000000ff00723e */ /* 0x000fca00020006ff */
[----:B------:R-:W-:-:S05]  /*a610*/  HADD2.F32 R0, -RZ, R0.H0_H0 ;  /* 0x20000000ff007230 */ /* 0x000fca0000004100 */
[----:B------:R-:W-:-:S04]  /*a620*/  FMUL R0, R0, UR21 ;  /* 0x0000001500007c20 */ /* 0x000fc80008400000 */
[----:B---3--:R-:W-:-:S05]  /*a630*/  FFMA R0, R2, UR20, R0 ;  /* 0x0000001402007c23 */ /* 0x008fca0008000000 */
[----:B0-----:R-:W-:Y:S02]  /*a640*/  F2FP.SATFINITE.E4M3.F32.PACK_AB_MERGE_C R3, RZ, R0, RZ ;  /* 0x00000000ff03723e */ /* 0x001fe400048070ff */
[----:B------:R-:W-:-:S03]  /*a650*/  PRMT R0, RZ, 0x7610, R0 ;  /* 0x00007610ff007816 */ /* 0x000fc60000000000 */
[----:B------:R0:W-:Y:S01]  /*a660*/  @!P3 STG.E.U8 desc[UR18][R26.64+0xc1], R3 ;  /* 0x0000c1031a00b986 */ /* 0x0001e2000c101112 */
[----:B------:R-:W-:Y:S05]  /*a670*/  @P4 BRA `(.L_x_234) ;  /* 0x0000000000044947 */ /* 0x000fea0003800000 */
[----:B------:R3:W5:Y:S02]  /*a680*/  LDG.E.U8 R0, desc[UR18][R28.64+0xc8] ;  /* 0x0000c8121c007981 */ /* 0x000764000c1e1100 */
.L_x_234:
[----:B------:R-:W-:Y:S05]  /*a690*/  BSYNC B1 ;  /* 0x0000000000017941 */ /* 0x000fea0003800000 */
.L_x_233:
[----:B------:R-:W2:Y:S01]  /*a6a0*/  LDL.LU R2, [R1+0x8] ;  /* 0x0000080001027983 */ /* 0x000ea20000300800 */
        /* <DEDUP_REMOVED lines=12> */
.L_x_236:
[----:B------:R-:W-:Y:S05]  /*a770*/  BSYNC B1 ;  /* 0x0000000000017941 */ /* 0x000fea0003800000 */
.L_x_235:
        /* <DEDUP_REMOVED lines=13> */
.L_x_238:
[----:B------:R-:W-:Y:S05]  /*a850*/  BSYNC B1 ;  /* 0x0000000000017941 */ /* 0x000fea0003800000 */
.L_x_237:
        /* <DEDUP_REMOVED lines=13> */
.L_x_240:
[----:B------:R-:W-:Y:S05]  /*a930*/  BSYNC B1 ;  /* 0x0000000000017941 */ /* 0x000fea0003800000 */
.L_x_239:
        /* <DEDUP_REMOVED lines=13> */
.L_x_242:
[----:B------:R-:W-:Y:S05]  /*aa10*/  BSYNC B1 ;  /* 0x0000000000017941 */ /* 0x000fea0003800000 */
.L_x_241:
        /* <DEDUP_REMOVED lines=13> */
.L_x_244:
[----:B------:R-:W-:Y:S05]  /*aaf0*/  BSYNC B1 ;  /* 0x0000000000017941 */ /* 0x000fea0003800000 */
.L_x_243:
        /* <DEDUP_REMOVED lines=13> */
.L_x_246:
[----:B------:R-:W-:Y:S05]  /*abd0*/  BSYNC B1 ;  /* 0x0000000000017941 */ /* 0x000fea0003800000 */
.L_x_245:
        /* <DEDUP_REMOVED lines=13> */
.L_x_248:
[----:B------:R-:W-:Y:S05]  /*acb0*/  BSYNC B1 ;  /* 0x0000000000017941 */ /* 0x000fea0003800000 */
.L_x_247:
        /* <DEDUP_REMOVED lines=13> */
.L_x_250:
[----:B------:R-:W-:Y:S05]  /*ad90*/  BSYNC B1 ;  /* 0x0000000000017941 */ /* 0x000fea0003800000 */
.L_x_249:
        /* <DEDUP_REMOVED lines=13> */
.L_x_252:
[----:B------:R-:W-:Y:S05]  /*ae70*/  BSYNC B1 ;  /* 0x0000000000017941 */ /* 0x000fea0003800000 */
.L_x_251:
        /* <DEDUP_REMOVED lines=13> */
.L_x_254:
[----:B------:R-:W-:Y:S05]  /*af50*/  BSYNC B1 ;  /* 0x0000000000017941 */ /* 0x000fea0003800000 */
.L_x_253:
        /* <DEDUP_REMOVED lines=13> */
.L_x_256:
[----:B------:R-:W-:Y:S05]  /*b030*/  BSYNC B1 ;  /* 0x0000000000017941 */ /* 0x000fea0003800000 */
.L_x_255:
        /* <DEDUP_REMOVED lines=13> */
.L_x_258:
[----:B------:R-:W-:Y:S05]  /*b110*/  BSYNC B1 ;  /* 0x0000000000017941 */ /* 0x000fea0003800000 */
.L_x_257:
        /* <DEDUP_REMOVED lines=13> */
.L_x_260:
[----:B------:R-:W-:Y:S05]  /*b1f0*/  BSYNC B1 ;  /* 0x0000000000017941 */ /* 0x000fea0003800000 */
.L_x_259:
        /* <DEDUP_REMOVED lines=13> */
.L_x_262:
[----:B------:R-:W-:Y:S05]  /*b2d0*/  BSYNC B1 ;  /* 0x0000000000017941 */ /* 0x000fea0003800000 */
.L_x_261:
        /* <DEDUP_REMOVED lines=13> */
.L_x_264:
[----:B------:R-:W-:Y:S05]  /*b3b0*/  BSYNC B1 ;  /* 0x0000000000017941 */ /* 0x000fea0003800000 */
.L_x_263:
        /* <DEDUP_REMOVED lines=13> */
.L_x_266:
[----:B------:R-:W-:Y:S05]  /*b490*/  BSYNC B1 ;  /* 0x0000000000017941 */ /* 0x000fea0003800000 */
.L_x_265:
        /* <DEDUP_REMOVED lines=13> */
.L_x_268:
[----:B------:R-:W-:Y:S05]  /*b570*/  BSYNC B1 ;  /* 0x0000000000017941 */ /* 0x000fea0003800000 */
.L_x_267:
        /* <DEDUP_REMOVED lines=13> */
.L_x_270:
[----:B------:R-:W-:Y:S05]  /*b650*/  BSYNC B1 ;  /* 0x0000000000017941 */ /* 0x000fea0003800000 */
.L_x_269:
        /* <DEDUP_REMOVED lines=13> */
.L_x_272:
[----:B------:R-:W-:Y:S05]  /*b730*/  BSYNC B1 ;  /* 0x0000000000017941 */ /* 0x000fea0003800000 */
.L_x_271:
        /* <DEDUP_REMOVED lines=13> */
.L_x_274:
[----:B------:R-:W-:Y:S05]  /*b810*/  BSYNC B1 ;  /* 0x0000000000017941 */ /* 0x000fea0003800000 */
.L_x_273:
        /* <DEDUP_REMOVED lines=13> */
.L_x_276:
[----:B------:R-:W-:Y:S05]  /*b8f0*/  BSYNC B1 ;  /* 0x0000000000017941 */ /* 0x000fea0003800000 */
.L_x_275:
        /* <DEDUP_REMOVED lines=13> */
.L_x_278:
[----:B------:R-:W-:Y:S05]  /*b9d0*/  BSYNC B1 ;  /* 0x0000000000017941 */ /* 0x000fea0003800000 */
.L_x_277:
        /* <DEDUP_REMOVED lines=13> */
.L_x_280:
[----:B------:R-:W-:Y:S05]  /*bab0*/  BSYNC B1 ;  /* 0x0000000000017941 */ /* 0x000fea0003800000 */
.L_x_279:
        /* <DEDUP_REMOVED lines=13> */
.L_x_282:
[----:B------:R-:W-:Y:S05]  /*bb90*/  BSYNC B1 ;  /* 0x0000000000017941 */ /* 0x000fea0003800000 */
.L_x_281:
        /* <DEDUP_REMOVED lines=13> */
.L_x_284:
[----:B------:R-:W-:Y:S05]  /*bc70*/  BSYNC B1 ;  /* 0x0000000000017941 */ /* 0x000fea0003800000 */
.L_x_283:
        /* <DEDUP_REMOVED lines=13> */
.L_x_286:
[----:B------:R-:W-:Y:S05]  /*bd50*/  BSYNC B1 ;  /* 0x0000000000017941 */ /* 0x000fea0003800000 */
.L_x_285:
        /* <DEDUP_REMOVED lines=13> */
.L_x_288:
[----:B------:R-:W-:Y:S05]  /*be30*/  BSYNC B1 ;  /* 0x0000000000017941 */ /* 0x000fea0003800000 */
.L_x_287:
[----:B------:R-:W-:Y:S05]  /*be40*/  @P1 BRA `(.L_x_289) ;  /* 0x0000002000a41947 */ /* 0x000fea0003800000 */
[----:B------:R-:W2:Y:S01]  /*be50*/  LDL.LU R2, [R1+0x74] ;  /* 0x0000740001027983 */ /* 0x000ea20000300800 */
[----:B-----5:R-:W-:-:S04]  /*be60*/  LOP3.LUT R0, R0, 0xff, RZ, 0xc0, !PT ;  /* 0x000000ff00007812 */ /* 0x020fc800078ec0ff */
[----:B------:R-:W-:-:S05]  /*be70*/  F2FP.F16.E4M3.UNPACK_B R0, R0 ;  /* 0x00000000ff00723e */ /* 0x000fca00020006ff */
[----:B------:R-:W-:-:S05]  /*be80*/  HADD2.F32 R0, -RZ, R0.H0_H0 ;  /* 0x20000000ff007230 */ /* 0x000fca0000004100 */
[----:B------:R-:W-:-:S04]  /*be90*/  FMUL R0, R0, UR21 ;  /* 0x0000001500007c20 */ /* 0x000fc80008400000 */
[----:B--2---:R-:W-:-:S05]  /*bea0*/  FFMA R0, R2, UR20, R0 ;  /* 0x0000001402007c23 */ /* 0x004fca0008000000 */
[----:B0-----:R-:W-:-:S05]  /*beb0*/  F2FP.SATFINITE.E4M3.F32.PACK_AB_MERGE_C R3, RZ, R0, RZ ;  /* 0x00000000ff03723e */ /* 0x001fca00048070ff */
[----:B------:R0:W-:Y:S01]  /*bec0*/  STG.E.U8 desc[UR18][R26.64+0xf9], R3 ;  /* 0x0000f9031a007986 */ /* 0x0001e2000c101112 */
[----:B------:R-:W-:Y:S05]  /*bed0*/  BRA `(.L_x_289) ;  /* 0x0000002000807947 */ /* 0x000fea0003800000 */
.L_x_32:
[----:B------:R-:W-:Y:S01]  /*bee0*/  ISETP.GE.AND P1, PT, R38, 0x1, PT ;  /* 0x000000012600780c */ /* 0x000fe20003f26270 */
[----:B------:R-:W-:Y:S01]  /*bef0*/  FMUL R226, R226, UR20 ;  /* 0x00000014e2e27c20 */ /* 0x000fe20008400000 */
[----:B------:R-:W2:Y:S01]  /*bf00*/  LDL.LU R227, [R1+0x10] ;  /* 0x0000100001e37983 */ /* 0x000ea20000300800 */
[----:B------:R-:W-:Y:S01]  /*bf10*/  ISETP.GE.AND P0, PT, R38, 0x9, PT ;  /* 0x000000092600780c */ /* 0x000fe20003f06270 */
[----:B------:R-:W-:Y:S01]  /*bf20*/  FMUL R225, R225, UR20 ;  /* 0x00000014e1e17c20 */ /* 0x000fe20008400000 */
[C---:B------:R-:W-:Y:S02]  /*bf30*/  ISETP.LT.OR P4, PT, R35.reuse, 0x1, !P1 ;  /* 0x000000012300780c */ /* 0x040fe40004f81670 */
[C---:B------:R-:W-:Y:S02]  /*bf40*/  ISETP.LT.OR P5, PT, R35.reuse, 0x2, !P1 ;  /* 0x000000022300780c */ /* 0x040fe40004fa1670 */
[----:B------:R-:W-:Y:S02]  /*bf50*/  F2FP.SATFINITE.E4M3.F32.PACK_AB_MERGE_C R29, RZ, R226, RZ ;  /* 0x000000e2ff1d723e */ /* 0x000fe400048070ff */
[C---:B------:R-:W-:Y:S01]  /*bf60*/  ISETP.LT.OR P3, PT, R35.reuse, 0x1, !P0 ;  /* 0x000000012300780c */ /* 0x040fe20004761670 */
[----:B------:R-:W-:Y:S01]  /*bf70*/  FMUL R224, R224, UR20 ;  /* 0x00000014e0e07c20 */ /* 0x000fe20008400000 */
[----:B------:R-:W-:Y:S01]  /*bf80*/  ISETP.LT.OR P6, PT, R35, 0xa, !P1 ;  /* 0x0000000a2300780c */ /* 0x000fe20004fc1670 */
[----:B------:R-:W-:Y:S01]  /*bf90*/  FMUL R223, R223, UR20 ;  /* 0x00000014dfdf7c20 */ /* 0x000fe20008400000 */
[----:B------:R-:W-:Y:S01]  /*bfa0*/  F2FP.SATFINITE.E4M3.F32.PACK_AB_MERGE_C R225, RZ, R225, RZ ;  /* 0x000000e1ffe1723e */ /* 0x000fe200048070ff */
[----:B------:R-:W-:Y:S01]  /*bfb0*/  FMUL R221, R221, UR20 ;  /* 0x00000014dddd7c20 */ /* 0x000fe20008400000 */
[----:B------:R-:W-:Y:S01]  /*bfc0*/  FMUL R222, R222, UR20 ;  /* 0x00000014dede7c20 */ /* 0x000fe20008400000 */
[----:B------:R0:W-:Y:S01]  /*bfd0*/  @!P4 STG.E.U8 desc[UR18][R24.64], R29 ;  /* 0x0000001d1800c986 */ /* 0x0001e2000c101112 */
[----:B------:R-:W-:-:S02]  /*bfe0*/  ISETP.LT.OR P4, PT, R35, 0x2, !P0 ;  /* 0x000000022300780c */ /* 0x000fc40004781670 */
[----:B------:R-:W-:Y:S01]  /*bff0*/  F2FP.SATFINITE.E4M3.F32.PACK_AB_MERGE_C R31, RZ, R224, RZ ;  /* 0x000000e0ff1f723e */ /* 0x000fe200048070ff */
[----:B------:R1:W-:Y:S01]  /*c000*/  @!P5 STG.E.U8 desc[UR18][R24.64+0x1], R225 ;  /* 0x000001e11800d986 */ /* 0x0003e2000c101112 */
[C---:B------:R-:W-:Y:S02]  /*c010*/  ISETP.LT.OR P5, PT, R35.reuse, 0x9, !P1 ;  /* 0x000000092300780c */ /* 0x040fe40004fa1670 */
[----:B------:R-:W-:Y:S01]  /*c020*/  F2FP.SATFINITE.E4M3.F32.PACK_AB_MERGE_C R223, RZ, R223, RZ ;  /* 0x000000dfffdf723e */ /* 0x000fe200048070ff */
[----:B------:R-:W-:Y:S01]  /*c030*/  FMUL R220, R220, UR20 ;  /* 0x00000014dcdc7c20 */ /* 0x000fe20008400000 */
[----:B------:R-:W-:Y:S01]  /*c040*/  F2FP.SATFINITE.E4M3.F32.PACK_AB_MERGE_C R221, RZ, R221, RZ ;  /* 0x000000ddffdd723e */ /* 0x000fe200048070ff */
[----:B------:R-:W-:Y:S01]  /*c050*/  @!P3 STG.E.U8 desc[UR18][R26.64], R31 ;  /* 0x0000001f1a00b986 */ /* 0x000fe2000c101112 */
[----:B------:R-:W-:-:S03]  /*c060*/  ISETP.LT.OR P3, PT, R35, 0x9, !P0 ;  /* 0x000000092300780c */ /* 0x000fc60004761670 */
[----:B------:R-:W-:Y:S01]  /*c070*/  @!P4 STG.E.U8 desc[UR18][R26.64+0x1], R223 ;  /* 0x000001df1a00c986 */ /* 0x000fe2000c101112 */
[----:B------:R-:W-:-:S03]  /*c080*/  ISETP.LT.OR P4, PT, R35, 0xa, !P0 ;  /* 0x0000000a2300780c */ /* 0x000fc60004781670 */
[----:B------:R-:W-:Y:S01]  /*c090*/  @!P6 STG.E.U8 desc[UR18][R24.64+0x9], R221 ;  /* 0x000009dd1800e986 */ /* 0x000fe2000c101112 */
[----:B------:R-:W-:Y:S01]  /*c0a0*/  ISETP.LT.OR P6, PT, R35, 0x12, !P1 ;  /* 0x000000122300780c */ /* 0x000fe20004fc1670 */
[----:B------:R-:W-:Y:S01]  /*c0b0*/  FMUL R219, R219, UR20 ;  /* 0x00000014dbdb7c20 */ /* 0x000fe20008400000 */
[----:B0-----:R-:W-:Y:S01]  /*c0c0*/  F2FP.SATFINITE.E4M3.F32.PACK_AB_MERGE_C R29, RZ, R222, RZ ;  /* 0x000000deff1d723e */ /* 0x001fe200048070ff */
[----:B------:R-:W-:Y:S01]  /*c0d0*/  FMUL R217, R217, UR20 ;  /* 0x00000014d9d97c20 */ /* 0x000fe20008400000 */
[----:B------:R-:W3:Y:S01]  /*c0e0*/  LDL.LU R226, [R1+0xc] ;  /* 0x00000c0001e27983 */ /* 0x000ee20000300800 */
[----:B------:R-:W-:Y:S02]  /*c0f0*/  F2FP.SATFINITE.E4M3.F32.PACK_AB_MERGE_C R33, RZ, R220, RZ ;  /* 0x000000dcff21723e */ /* 0x000fe400048070ff */
[----:B------:R-:W-:Y:S01]  /*c100*/  F2FP.SATFINITE.E4M3.F32.PACK_AB_MERGE_C R219, RZ, R219, RZ ;  /* 0x000000dbffdb723e */ /* 0x000fe200048070ff */
[----:B------:R0:W-:Y:S01]  /*c110*/  @!P5 STG.E.U8 desc[UR18][R24.64+0x8], R29 ;  /* 0x0000081d1800d986 */ /* 0x0001e2000c101112 */
[----:B------:R-:W-:-:S02]  /*c120*/  ISETP.LT.OR P5, PT, R35, 0x11, !P1 ;  /* 0x000000112300780c */ /* 0x000fc40004fa1670 */
[----:B------:R-:W-:Y:S01]  /*c130*/  F2FP.SATFINITE.E4M3.F32.PACK_AB_MERGE_C R217, RZ, R217, RZ ;  /* 0x000000d9ffd9723e */ /* 0x000fe200048070ff */
[----:B-1----:R-:W4:Y:S01]  /*c140*/  LDL.LU R225, [R1+0x8] ;  /* 0x0000080001e17983 */ /* 0x002f220000300800 */
[----:B------:R-:W-:-:S03]  /*c150*/  FMUL R218, R218, UR20 ;  /* 0x00000014dada7c20 */ /* 0x000fc60008400000 */
[----:B------:R-:W3:Y:S04]  /*c160*/  LDL.LU R224, [R1+0x4] ;  /* 0x0000040001e07983 */ /* 0x000ee80000300800 */
[----:B------:R-:W4:Y:S01]  /*c170*/  LDL.LU R222, [R1] ;  /* 0x0000000001de7983 */ /* 0x000f220000300800 */
[----:B0-----:R-:W-:Y:S01]  /*c180*/  F2FP.SATFINITE.E4M3.F32.PACK_AB_MERGE_C R29, RZ, R218, RZ ;  /* 0x000000daff1d723e */ /* 0x001fe200048070ff */
[----:B------:R-:W-:Y:S01]  /*c190*/  FMUL R216, R216, UR20 ;  /* 0x00000014d8d87c20 */ /* 0x000fe20008400000 */
[----:B------:R-:W-:Y:S01]  /*c1a0*/  FMUL R215, R215, UR20 ;  /* 0x00000014d7d77c20 */ /* 0x000fe20008400000 */
[----:B------:R0:W-:Y:S01]  /*c1b0*/  @!P3 STG.E.U8 desc[UR18][R26.64+0x8], R33 ;  /* 0x000008211a00b986 */ /* 0x0001e2000c101112 */
[----:B------:R-:W-:Y:S01]  /*c1c0*/  ISETP.LT.OR P3, PT, R35, 0x11, !P0 ;  /* 0x000000112300780c */ /* 0x000fe20004761670 */
[----:B------:R-:W-:Y:S01]  /*c1d0*/  FMUL R213, R213, UR20 ;  /* 0x00000014d5d57c20 */ /* 0x000fe20008400000 */
[----:B------:R-:W-:Y:S01]  /*c1e0*/  F2FP.SATFINITE.E4M3.F32.PACK_AB_MERGE_C R31, RZ, R216, RZ ;  /* 0x000000d8ff1f723e */ /* 0x000fe200048070ff */
[----:B------:R-:W-:Y:S01]  /*c1f0*/  @!P4 STG.E.U8 desc[UR18][R26.64+0x9], R219 ;  /* 0x000009db1a00c986 */ /* 0x000fe2000c101112 */
[C---:B------:R-:W-:Y:S01]  /*c200*/  ISETP.LT.OR P4, PT, R35.reuse, 0x12, !P0 ;  /* 0x000000122300780c */ /* 0x040fe20004781670 */
[----:B------:R-:W-:Y:S01]  /*c210*/  FMUL R214, R214, UR20 ;  /* 0x00000014d6d67c20 */ /* 0x000fe20008400000 */
[----:B------:R-:W-:Y:S01]  /*c220*/  F2FP.SATFINITE.E4M3.F32.PACK_AB_MERGE_C R215, RZ, R215, RZ ;  /* 0x000000d7ffd7723e */ /* 0x000fe200048070ff */
[----:B------:R-:W-:Y:S01]  /*c230*/  @!P6 STG.E.U8 desc[UR18][R24.64+0x11], R217 ;  /* 0x000011d91800e986 */ /* 0x000fe2000c101112 */
[C---:B------:R-:W-:Y:S01]  /*c240*/  ISETP.LT.OR P6, PT, R35.reuse, 0x1a, !P1 ;  /* 0x0000001a2300780c */ /* 0x040fe20004fc1670 */
[----:B------:R-:W-:Y:S01]  /*c250*/  FMUL R212, R212, UR20 ;  /* 0x00000014d4d47c20 */ /* 0x000fe20008400000 */
[----:B------:R-:W-:Y:S01]  /*c260*/  F2FP.SATFINITE.E4M3.F32.PACK_AB_MERGE_C R213, RZ, R213, RZ ;  /* 0x000000d5ffd5723e */ /* 0x000fe200048070ff */
[----:B------:R1:W-:Y:S01]  /*c270*/  @!P5 STG.E.U8 desc[UR18][R24.64+0x10], R29 ;  /* 0x0000101d1800d986 */ /* 0x0003e2000c101112 */
[----:B------:R-:W-:Y:S01]  /*c280*/  ISETP.LT.OR P5, PT, R35, 0x19, !P1 ;  /* 0x000000192300780c */ /* 0x000fe20004fa1670 */
[----:B------:R-:W-:Y:S01]  /*c290*/  FMUL R211, R211, UR20 ;  /* 0x00000014d3d37c20 */ /* 0x000fe20008400000 */
[----:B------:R-:W-:Y:S01]  /*c2a0*/  FMUL R209, R209, UR20 ;  /* 0x00000014d1d17c20 */ /* 0x000fe20008400000 */
[----:B------:R1:W-:Y:S01]  /*c2b0*/  @!P3 STG.E.U8 desc[UR18][R26.64+0x10], R31 ;  /* 0x0000101f1a00b986 */ /* 0x0003e2000c101112 */
[C---:B------:R-:W-:Y:S01]  /*c2c0*/  ISETP.LT.OR P3, PT, R35.reuse, 0x19, !P0 ;  /* 0x000000192300780c */ /* 0x040fe20004761670 */
[----:B------:R-:W-:Y:S01]  /*c2d0*/  FMUL R210, R210, UR20 ;  /* 0x00000014d2d27c20 */ /* 0x000fe20008400000 */
[----:B0-----:R-:W-:Y:S01]  /*c2e0*/  F2FP.SATFINITE.E4M3.F32.PACK_AB_MERGE_C R33, RZ, R212, RZ ;  /* 0x000000d4ff21723e */ /* 0x001fe200048070ff */
[----:B------:R-:W-:Y:S01]  /*c2f0*/  @!P4 STG.E.U8 desc[UR18][R26.64+0x11], R215 ;  /* 0x000011d71a00c986 */ /* 0x000fe2000c101112 */
[C---:B------:R-:W-:Y:S01]  /*c300*/  ISETP.LT.OR P4, PT, R35.reuse, 0x1a, !P0 ;  /* 0x0000001a2300780c */ /* 0x040fe20004781670 */
[----:B------:R-:W-:Y:S01]  /*c310*/  FMUL R208, R208, UR20 ;  /* 0x00000014d0d07c20 */ /* 0x000fe20008400000 */
[----:B------:R-:W-:Y:S01]  /*c320*/  F2FP.SATFINITE.E4M3.F32.PACK_AB_MERGE_C R211, RZ, R211, RZ ;  /* 0x000000d3ffd3723e */ /* 0x000fe200048070ff */
[----:B------:R-:W-:Y:S01]  /*c330*/  @!P6 STG.E.U8 desc[UR18][R24.64+0x19], R213 ;  /* 0x000019d51800e986 */ /* 0x000fe2000c101112 */
[----:B------:R-:W-:Y:S01]  /*c340*/  ISETP.LT.OR P6, PT, R35, 0x22, !P1 ;  /* 0x000000222300780c */ /* 0x000fe20004fc1670 */
[----:B------:R-:W-:Y:S01]  /*c350*/  FMUL R207, R207, UR20 ;  /* 0x00000014cfcf7c20 */ /* 0x000fe20008400000 */
[----:B-1----:R-:W-:Y:S01]  /*c360*/  F2FP.SATFINITE.E4M3.F32.PACK_AB_MERGE_C R29, RZ, R214, RZ ;  /* 0x000000d6ff1d723e */ /* 0x002fe200048070ff */
[----:B------:R-:W-:Y:S01]  /*c370*/  FMUL R205, R205, UR20 ;  /* 0x00000014cdcd7c20 */ /* 0x000fe20008400000 */
[----:B------:R-:W-:Y:S01]  /*c380*/  F2FP.SATFINITE.E4M3.F32.PACK_AB_MERGE_C R209, RZ, R209, RZ ;  /* 0x000000d1ffd1723e */ /* 0x000fe200048070ff */
[----:B------:R-:W-:Y:S01]  /*c390*/  FMUL R206, R206, UR20 ;  /* 0x00000014cece7c20 */ /* 0x000fe20008400000 */
[----:B------:R-:W-:Y:S01]  /*c3a0*/  F2FP.SATFINITE.E4M3.F32.PACK_AB_MERGE_C R31, RZ, R208, RZ ;  /* 0x000000d0ff1f723e */ /* 0x000fe200048070ff */
[----:B------:R0:W-:Y:S01]  /*c3b0*/  @!P5 STG.E.U8 desc[UR18][R24.64+0x18], R29 ;  /* 0x0000181d1800d986 */ /* 0x0001e2000c101112 */
[C---:B------:R-:W-:Y:S01]  /*c3c0*/  ISETP.LT.OR P5, PT, R35.reuse, 0x21, !P1 ;  /* 0x000000212300780c */ /* 0x040fe20004fa1670 */
[----:B------:R-:W-:Y:S01]  /*c3d0*/  FMUL R204, R204, UR20 ;  /* 0x00000014cccc7c20 */ /* 0x000fe20008400000 */
[----:B------:R-:W-:Y:S01]  /*c3e0*/  F2FP.SATFINITE.E4M3.F32.PACK_AB_MERGE_C R207, RZ, R207, RZ ;  /* 0x000000cfffcf723e */ /* 0x000fe200048070ff */
[----:B------:R1:W-:Y:S01]  /*c3f0*/  @!P3 STG.E.U8 desc[UR18][R26.64+0x18], R33 ;  /* 0x000018211a00b986 */ /* 0x0003e2000c101112 */
[----:B------:R-:W-:Y:S01]  /*c400*/  ISETP.LT.OR P3, PT, R35, 0x21, !P0 ;  /* 0x000000212300780c */ /* 0x000fe20004761670 */
[----:B------:R-:W-:Y:S01]  /*c410*/  FMUL R203, R203, UR20 ;  /* 0x00000014cbcb7c20 */ /* 0x000fe20008400000 */
[----:B------:R-:W-:Y:S01]  /*c420*/  F2FP.SATFINITE.E4M3.F32.PACK_AB_MERGE_C R205, RZ, R205, RZ ;  /* 0x000000cdffcd723e */ /* 0x000fe200048070ff */
[----:B------:R-:W-:Y:S01]  /*c430*/  @!P4 STG.E.U8 desc[UR18][R26.64+0x19], R211 ;  /* 0x000019d31a00c986 */ /* 0x000fe2000c101112 */
[----:B------:R-:W-:Y:S01]  /*c440*/  ISETP.LT.OR P4, PT, R35, 0x22, !P0 ;  /* 0x000000222300780c */ /* 0x000fe20004781670 */
[----:B------:R-:W-:Y:S01]  /*c450*/  FMUL R201, R201, UR20 ;  /* 0x00000014c9c97c20 */ /* 0x000fe20008400000 */
[----:B------:R-:W-:Y:S01]  /*c460*/  F2FP.SATFINITE.E4M3.F32.PACK_AB_MERGE_C R203, RZ, R203, RZ ;  /* 0x000000cbffcb723e */ /* 0x000fe200048070ff */
[----:B------:R-:W-:Y:S01]  /*c470*/  @!P6 STG.E.U8 desc[UR18][R24.64+0x21], R209 ;  /* 0x000021d11800e986 */ /* 0x000fe2000c101112 */
[----:B------:R-:W-:Y:S01]  /*c480*/  ISETP.LT.OR P6, PT, R35, 0x2a, !P1 ;  /* 0x0000002a2300780c */ /* 0x000fe20004fc1670 */
[----:B------:R-:W-:Y:S01]  /*c490*/  FMUL R202, R202, UR20 ;  /* 0x00000014caca7c20 */ /* 0x000fe20008400000 */
[----:B0-----:R-:W-:Y:S01]  /*c4a0*/  F2FP.SATFINITE.E4M3.F32.PACK_AB_MERGE_C R29, RZ, R210, RZ ;  /* 0x000000d2ff1d723e */ /* 0x001fe200048070ff */
[----:B------:R-:W-:Y:S01]  /*c4b0*/  FMUL R200, R200, UR20 ;  /* 0x00000014c8c87c20 */ /* 0x000fe20008400000 */
[----:B-1----:R-:W-:Y:S01]  /*c4c0*/  F2FP.SATFINITE.E4M3.F32.PACK_AB_MERGE_C R33, RZ, R204, RZ ;  /* 0x000000ccff21723e */ /* 0x002fe200048070ff */
[----:B------:R-:W-:Y:S01]  /*c4d0*/  FMUL R199, R199, UR20 ;  /* 0x00000014c7c77c20 */ /* 0x000fe20008400000 */
[----:B------:R-:W-:Y:S01]  /*c4e0*/  F2FP.SATFINITE.E4M3.F32.PACK_AB_MERGE_C R201, RZ, R201, RZ ;  /* 0x000000c9ffc9723e */ /* 0x000fe200048070ff */
[----:B------:R0:W-:Y:S01]  /*c4f0*/  @!P5 STG.E.U8 desc[UR18][R24.64+0x20], R29 ;  /* 0x0000201d1800d986 */ /* 0x0001e2000c101112 */
[----:B------:R-:W-:Y:S01]  /*c500*/  ISETP.LT.OR P5, PT, R35, 0x29, !P1 ;  /* 0x000000292300780c */ /* 0x000fe20004fa1670 */
[----:B------:R-:W-:Y:S01]  /*c510*/  FMUL R197, R197, UR20 ;  /* 0x00000014c5c57c20 */ /* 0x000fe20008400000 */
[----:B------:R-:W-:Y:S01]  /*c520*/  F2FP.SATFINITE.E4M3.F32.PACK_AB_MERGE_C R199, RZ, R199, RZ ;  /* 0x000000c7ffc7723e */ /* 0x000fe200048070ff */
[----:B------:R1:W-:Y:S01]  /*c530*/  @!P3 STG.E.U8 desc[UR18][R26.64+0x20], R31 ;  /* 0x0000201f1a00b986 */ /* 0x0003e2000c101112 */
[C---:B------:R-:W-:Y:S01]  /*c540*/  ISETP.LT.OR P3, PT, R35.reuse, 0x29, !P0 ;  /* 0x000000292300780c */ /* 0x040fe20004761670 */
[----:B------:R-:W-:Y:S01]  /*c550*/  FMUL R198, R198, UR20 ;  /* 0x00000014c6c67c20 */ /* 0x000fe20008400000 */
[----:B------:R-:W-:Y:S01]  /*c560*/  F2FP.SATFINITE.E4M3.F32.PACK_AB_MERGE_C R197, RZ, R197, RZ ;  /* 0x000000c5ffc5723e */ /* 0x000fe200048070ff */
[----:B------:R-:W-:Y:S01]  /*c570*/  @!P4 STG.E.U8 desc[UR18][R26.64+0x21], R207 ;  /* 0x000021cf1a00c986 */ /* 0x000fe2000c101112 */
[----:B------:R-:W-:Y:S01]  /*c580*/  ISETP.LT.OR P4, PT, R35, 0x2a, !P0 ;  /* 0x0000002a2300780c */ /* 0x000fe20004781670 */
[----:B------:R-:W-:Y:S01]  /*c590*/  FMUL R196, R196, UR20 ;  /* 0x00000014c4c47c20 */ /* 0x000fe20008400000 */
[----:B------:R-:W-:Y:S01]  /*c5a0*/  FMUL R195, R195, UR20 ;  /* 0x00000014c3c37c20 */ /* 0x000fe20008400000 */
        /* <DEDUP_REMOVED lines=27> */
[----:B------:R-:W-:Y:S01]  /*c760*/  FMUL R186, R186, UR20 ;  /* 0x00000014baba7c20 */ /* 0x000fe20008400000 */
        /* <DEDUP_REMOVED lines=156> */
[----:B-----5:R-:W-:Y:S01]  /*d130*/  FMUL R0, R0, UR20 ;  /* 0x0000001400007c20 */ /* 0x020fe20008400000 */
[----:B-1----:R-:W-:Y:S01]  /*d140*/  F2FP.SATFINITE.E4M3.F32.PACK_AB_MERGE_C R33, RZ, R164, RZ ;  /* 0x000000a4ff21723e */ /* 0x002fe200048070ff */
        /* <DEDUP_REMOVED lines=9> */
[----:B------:R-:W-:Y:S01]  /*d1e0*/  FMUL R4, R4, UR20 ;  /* 0x0000001404047c20 */ /* 0x000fe20008400000 */
[----:B------:R-:W-:Y:S01]  /*d1f0*/  @!P4 STG.E.U8 desc[UR18][R26.64+0x71], R167 ;  /* 0x000071a71a00c986 */ /* 0x000fe2000c101112 */
[----:B------:R-:W-:-:S03]  /*d200*/  ISETP.LT.OR P4, PT, R35, 0x7a, !P0 ;  /* 0x0000007a2300780c */ /* 0x000fc60004781670 */
[----:B------:R-:W-:Y:S01]  /*d210*/  @!P6 STG.E.U8 desc[UR18][R24.64+0x79], R165 ;  /* 0x000079a51800e986 */ /* 0x000fe2000c101112 */
[----:B------:R-:W-:Y:S02]  /*d220*/  ISETP.LT.OR P6, PT, R35, 0x82, !P1 ;  /* 0x000000822300780c */ /* 0x000fe40004fc1670 */
[----:B0-----:R-:W-:Y:S01]  /*d230*/  F2FP.SATFINITE.E4M3.F32.PACK_AB_MERGE_C R29, RZ, R166, RZ ;  /* 0x000000a6ff1d723e */ /* 0x001fe200048070ff */
[----:B------:R-:W3:Y:S01]  /*d240*/  LDL.LU R220, [R1+0x14] ;  /* 0x0000140001dc7983 */ /* 0x000ee20000300800 */
[----:B-1----:R-:W-:-:S03]  /*d250*/  F2FP.SATFINITE.E4M3.F32.PACK_AB_MERGE_C R31, RZ, R160, RZ ;  /* 0x000000a0ff1f723e */ /* 0x002fc600048070ff */
[----:B------:R0:W-:Y:S01]  /*d260*/  @!P5 STG.E.U8 desc[UR18][R24.64+0x78], R29 ;  /* 0x0000781d1800d986 */ /* 0x0001e2000c101112 */
[----:B------:R-:W-:-:S03]  /*d270*/  ISETP.LT.OR P5, PT, R35, 0x81, !P1 ;  /* 0x000000812300780c */ /* 0x000fc60004fa1670 */
[----:B------:R1:W-:Y:S01]  /*d280*/  @!P3 STG.E.U8 desc[UR18][R26.64+0x78], R33 ;  /* 0x000078211a00b986 */ /* 0x0003e2000c101112 */
[----:B------:R-:W-:-:S03]  /*d290*/  ISETP.LT.OR P3, PT, R35, 0x81, !P0 ;  /* 0x000000812300780c */ /* 0x000fc60004761670 */
        /* <DEDUP_REMOVED lines=26> */
[----:B0-----:R-:W-:Y:S02]  /*d440*/  F2FP.SATFINITE.E4M3.F32.PACK_AB_MERGE_C R29, RZ, R154, RZ ;  /* 0x0000009aff1d723e */ /* 0x001fe400048070ff */
[----:B-1----:R-:W-:-:S03]  /*d450*/  F2FP.SATFINITE.E4M3.F32.PACK_AB_MERGE_C R33, RZ, R20, RZ ;  /* 0x00000014ff21723e */ /* 0x002fc600048070ff */
[----:B------:R0:W-:Y:S01]  /*d460*/  @!P5 STG.E.U8 desc[UR18][R24.64+0x90], R29 ;  /* 0x0000901d1800d986 */ /* 0x0001e2000c101112 */
[----:B------:R-:W-:-:S03]  /*d470*/  ISETP.LT.OR P5, PT, R35, 0x99, !P1 ;  /* 0x000000992300780c */ /* 0x000fc60004fa1670 */
[----:B------:R-:W-:Y:S01]  /*d480*/  @!P3 STG.E.U8 desc[UR18][R26.64+0x90], R31 ;  /* 0x0000901f1a00b986 */ /* 0x000fe2000c101112 */
[----:B------:R-:W-:-:S03]  /*d490*/  ISETP.LT.OR P3, PT, R35, 0x99, !P0 ;  /* 0x000000992300780c */ /* 0x000fc60004761670 */
[----:B------:R1:W-:Y:S01]  /*d4a0*/  @!P4 STG.E.U8 desc[UR18][R26.64+0x91], R23 ;  /* 0x000091171a00c986 */ /* 0x0003e2000c101112 */
[----:B------:R-:W-:-:S03]  /*d4b0*/  ISETP.LT.OR P4, PT, R35, 0x9a, !P0 ;  /* 0x0000009a2300780c */ /* 0x000fc60004781670 */
[----:B------:R2:W-:Y:S01]  /*d4c0*/  @!P6 STG.E.U8 desc[UR18][R24.64+0x99], R21 ;  /* 0x000099151800e986 */ /* 0x0005e2000c101112 */
[----:B------:R-:W-:Y:S02]  /*d4d0*/  ISETP.LT.OR P6, PT, R35, 0xa2, !P1 ;  /* 0x000000a22300780c */ /* 0x000fe40004fc1670 */
[----:B0-----:R-:W-:-:S05]  /*d4e0*/  F2FP.SATFINITE.E4M3.F32.PACK_AB_MERGE_C R29, RZ, R22, RZ ;  /* 0x00000016ff1d723e */ /* 0x001fca00048070ff */
[----:B------:R-:W-:Y:S01]  /*d4f0*/  @!P5 STG.E.U8 desc[UR18][R24.64+0x98], R29 ;  /* 0x0000981d1800d986 */ /* 0x000fe2000c101112 */
[C---:B------:R-:W-:Y:S02]  /*d500*/  ISETP.LT.OR P5, PT, R35.reuse, 0xa1, !P1 ;  /* 0x000000a12300780c */ /* 0x040fe40004fa1670 */
[----:B-1----:R-:W-:Y:S01]  /*d510*/  F2FP.SATFINITE.E4M3.F32.PACK_AB_MERGE_C R23, RZ, R18, RZ ;  /* 0x00000012ff17723e */ /* 0x002fe200048070ff */
[----:B------:R-:W-:Y:S01]  /*d520*/  @!P3 STG.E.U8 desc[UR18][R26.64+0x98], R33 ;  /* 0x000098211a00b986 */ /* 0x000fe2000c101112 */
[C---:B------:R-:W-:Y:S02]  /*d530*/  ISETP.LT.OR P3, PT, R35.reuse, 0xa1, !P0 ;  /* 0x000000a12300780c */ /* 0x040fe40004761670 */
[----:B--2---:R-:W-:Y:S01]  /*d540*/  F2FP.SATFINITE.E4M3.F32.PACK_AB_MERGE_C R21, RZ, R16, RZ ;  /* 0x00000010ff15723e */ /* 0x004fe200048070ff */
[----:B------:R0:W-:Y:S01]  /*d550*/  @!P4 STG.E.U8 desc[UR18][R26.64+0x99], R19 ;  /* 0x000099131a00c986 */ /* 0x0001e2000c101112 */
[----:B------:R-:W-:-:S03]  /*d560*/  ISETP.LT.OR P4, PT, R35, 0xa2, !P0 ;  /* 0x000000a22300780c */ /* 0x000fc60004781670 */
[----:B------:R1:W-:Y:S01]  /*d570*/  @!P6 STG.E.U8 desc[UR18][R24.64+0xa1], R17 ;  /* 0x0000a1111800e986 */ /* 0x0003e2000c101112 */
[----:B------:R-:W-:-:S03]  /*d580*/  ISETP.LT.OR P6, PT, R35, 0xaa, !P1 ;  /* 0x000000aa2300780c */ /* 0x000fc60004fc1670 */
[----:B------:R-:W-:Y:S01]  /*d590*/  @!P5 STG.E.U8 desc[UR18][R24.64+0xa0], R23 ;  /* 0x0000a0171800d986 */ /* 0x000fe2000c101112 */
[----:B------:R-:W-:-:S03]  /*d5a0*/  ISETP.LT.OR P5, PT, R35, 0xa9, !P1 ;  /* 0x000000a92300780c */ /* 0x000fc60004fa1670 */
[----:B------:R-:W-:Y:S01]  /*d5b0*/  @!P3 STG.E.U8 desc[UR18][R26.64+0xa0], R21 ;  /* 0x0000a0151a00b986 */ /* 0x000fe2000c101112 */
[C---:B------:R-:W-:Y:S02]  /*d5c0*/  ISETP.LT.OR P3, PT, R35.reuse, 0xa9, !P0 ;  /* 0x000000a92300780c */ /* 0x040fe40004761670 */
[----:B0-----:R-:W-:Y:S01]  /*d5d0*/  F2FP.SATFINITE.E4M3.F32.PACK_AB_MERGE_C R19, RZ, R14, RZ ;  /* 0x0000000eff13723e */ /* 0x001fe200048070ff */
[----:B------:R0:W-:Y:S01]  /*d5e0*/  @!P4 STG.E.U8 desc[UR18][R26.64+0xa1], R15 ;  /* 0x0000a10f1a00c986 */ /* 0x0001e2000c101112 */
[C---:B------:R-:W-:Y:S02]  /*d5f0*/  ISETP.LT.OR P4, PT, R35.reuse, 0xaa, !P0 ;  /* 0x000000aa2300780c */ /* 0x040fe40004781670 */
[----:B-1----:R-:W-:Y:S01]  /*d600*/  F2FP.SATFINITE.E4M3.F32.PACK_AB_MERGE_C R17, RZ, R12, RZ ;  /* 0x0000000cff11723e */ /* 0x002fe200048070ff */
        /* <DEDUP_REMOVED lines=15> */
[----:B0-----:R-:W-:Y:S02]  /*d700*/  F2FP.SATFINITE.E4M3.F32.PACK_AB_MERGE_C R11, RZ, R6, RZ ;  /* 0x00000006ff0b723e */ /* 0x001fe400048070ff */
[C---:B------:R-:W-:Y:S01]  /*d710*/  ISETP.LT.OR P3, PT, R35.reuse, 0xb9, !P0 ;  /* 0x000000b92300780c */ /* 0x040fe20004761670 */
[----:B------:R0:W-:Y:S01]  /*d720*/  @!P4 STG.E.U8 desc[UR18][R26.64+0xb1], R7 ;  /* 0x0000b1071a00c986 */ /* 0x0001e2000c101112 */
[----:B-1----:R-:W-:Y:S02]  /*d730*/  F2FP.SATFINITE.E4M3.F32.PACK_AB_MERGE_C R9, RZ, R4, RZ ;  /* 0x00000004ff09723e */ /* 0x002fe400048070ff */
[----:B------:R-:W-:Y:S01]  /*d740*/  ISETP.LT.OR P4, PT, R35, 0xba, !P0 ;  /* 0x000000ba2300780c */ /* 0x000fe20004781670 */
[----:B------:R1:W-:Y:S04]  /*d750*/  @!P6 STG.E.U8 desc[UR18][R24.64+0xb9], R5 ;  /* 0x0000b9051800e986 */ /* 0x0003e8000c101112 */
[----:B------:R2:W-:Y:S01]  /*d760*/  @!P5 STG.E.U8 desc[UR18][R24.64+0xb8], R11 ;  /* 0x0000b80b1800d986 */ /* 0x0005e2000c101112 */
[----:B------:R-:W-:Y:S01]  /*d770*/  FMUL R4, R227, UR20 ;  /* 0x00000014e3047c20 */ /* 0x000fe20008400000 */
[----:B------:R-:W-:-:S02]  /*d780*/  ISETP.LT.OR P5, PT, R35, 0xc1, !P1 ;  /* 0x000000c12300780c */ /* 0x000fc40004fa1670 */
[----:B0-----:R-:W-:Y:S02]  /*d790*/  F2FP.SATFINITE.E4M3.F32.PACK_AB_MERGE_C R7, RZ, R3, RZ ;  /* 0x00000003ff07723e */ /* 0x001fe400048070ff */
[----:B-1----:R-:W-:Y:S01]  /*d7a0*/  F2FP.SATFINITE.E4M3.F32.PACK_AB_MERGE_C R5, RZ, R0, RZ ;  /* 0x00000000ff05723e */ /* 0x002fe200048070ff */
[----:B----4-:R-:W-:Y:S01]  /*d7b0*/  FMUL R0, R222, UR20 ;  /* 0x00000014de007c20 */ /* 0x010fe20008400000 */
[----:B------:R-:W-:Y:S01]  /*d7c0*/  ISETP.LT.OR P6, PT, R35, 0xc2, !P1 ;  /* 0x000000c22300780c */ /* 0x000fe20004fc1670 */
[----:B------:R-:W4:Y:S01]  /*d7d0*/  LDL.LU R222, [R1+0x20] ;  /* 0x0000200001de7983 */ /* 0x000f220000300800 */
[----:B--2---:R-:W-:Y:S02]  /*d7e0*/  F2FP.SATFINITE.E4M3.F32.PACK_AB_MERGE_C R11, RZ, R2, RZ ;  /* 0x00000002ff0b723e */ /* 0x004fe400048070ff */
[----:B------:R-:W-:Y:S01]  /*d7f0*/  F2FP.SATFINITE.E4M3.F32.PACK_AB_MERGE_C R13, RZ, R0, RZ ;  /* 0x00000000ff0d723e */ /* 0x000fe200048070ff */
[----:B---3--:R-:W-:Y:S01]  /*d800*/  FMUL R0, R224, UR20 ;  /* 0x00000014e0007c20 */ /* 0x008fe20008400000 */
[----:B------:R-:W-:Y:S01]  /*d810*/  FMUL R2, R225, UR20 ;  /* 0x00000014e1027c20 */ /* 0x000fe20008400000 */
[----:B------:R-:W2:Y:S04]  /*d820*/  LDL.LU R224, [R1+0x24] ;  /* 0x0000240001e07983 */ /* 0x000ea80000300800 */
[----:B------:R-:W3:Y:S01]  /*d830*/  LDL.LU R225, [R1+0x28] ;  /* 0x0000280001e17983 */ /* 0x000ee20000300800 */
[----:B------:R-:W-:-:S03]  /*d840*/  FMUL R3, R226, UR20 ;  /* 0x00000014e2037c20 */ /* 0x000fc60008400000 */
[----:B------:R-:W3:Y:S04]  /*d850*/  LDL.LU R226, [R1+0x2c] ;  /* 0x00002c0001e27983 */ /* 0x000ee80000300800 */
[----:B------:R-:W3:Y:S04]  /*d860*/  LDL.LU R227, [R1+0x30] ;  /* 0x0000300001e37983 */ /* 0x000ee80000300800 */
[----:B------:R-:W-:Y:S01]  /*d870*/  @!P3 STG.E.U8 desc[UR18][R26.64+0xb8], R9 ;  /* 0x0000b8091a00b986 */ /* 0x000fe2000c101112 */
[----:B------:R-:W-:-:S03]  /*d880*/  ISETP.LT.OR P3, PT, R35, 0xc1, !P0 ;  /* 0x000000c12300780c */ /* 0x000fc60004761670 */
[----:B------:R0:W-:Y:S01]  /*d890*/  @!P4 STG.E.U8 desc[UR18][R26.64+0xb9], R7 ;  /* 0x0000b9071a00c986 */ /* 0x0001e2000c101112 */
[----:B------:R-:W-:-:S03]  /*d8a0*/  ISETP.LT.OR P4, PT, R35, 0xc2, !P0 ;  /* 0x000000c22300780c */ /* 0x000fc60004781670 */
[----:B------:R-:W-:Y:S01]  /*d8b0*/  @!P5 STG.E.U8 desc[UR18][R24.64+0xc0], R11 ;  /* 0x0000c00b1800d986 */ /* 0x000fe2000c101112 */
[----:B------:R-:W-:-:S03]  /*d8c0*/  ISETP.LT.OR P5, PT, R35, 0xc9, !P1 ;  /* 0x000000c92300780c */ /* 0x000fc60004fa1670 */
[----:B------:R1:W-:Y:S01]  /*d8d0*/  @!P6 STG.E.U8 desc[UR18][R24.64+0xc1], R5 ;  /* 0x0000c1051800e986 */ /* 0x0003e2000c101112 */
[----:B0-----:R-:W-:-:S03]  /*d8e0*/  F2FP.SATFINITE.E4M3.F32.PACK_AB_MERGE_C R7, RZ, R0, RZ ;  /* 0x00000000ff07723e */ /* 0x001fc600048070ff */
[----:B------:R-:W-:Y:S01]  /*d8f0*/  @!P3 STG.E.U8 desc[UR18][R26.64+0xc0], R13 ;  /* 0x0000c00d1a00b986 */ /* 0x000fe2000c101112 */
[C---:B------:R-:W-:Y:S02]  /*d900*/  ISETP.LT.OR P6, PT, R35.reuse, 0xca, !P1 ;  /* 0x000000ca2300780c */ /* 0x040fe40004fc1670 */
[----:B-1----:R-:W-:Y:S01]  /*d910*/  F2FP.SATFINITE.E4M3.F32.PACK_AB_MERGE_C R5, RZ, R2, RZ ;  /* 0x00000002ff05723e */ /* 0x002fe200048070ff */
[----:B------:R0:W-:Y:S01]  /*d920*/  @!P4 STG.E.U8 desc[UR18][R26.64+0xc1], R7 ;  /* 0x0000c1071a00c986 */ /* 0x0001e2000c101112 */
[C---:B------:R-:W-:Y:S02]  /*d930*/  ISETP.LT.OR P3, PT, R35.reuse, 0xc9, !P0 ;  /* 0x000000c92300780c */ /* 0x040fe40004761670 */
[C---:B------:R-:W-:Y:S01]  /*d940*/  ISETP.LT.OR P4, PT, R35.reuse, 0xca, !P0 ;  /* 0x000000ca2300780c */ /* 0x040fe20004781670 */
[----:B------:R1:W-:Y:S01]  /*d950*/  @!P5 STG.E.U8 desc[UR18][R24.64+0xc8], R5 ;  /* 0x0000c8051800d986 */ /* 0x0003e2000c101112 */
[----:B------:R-:W-:Y:S02]  /*d960*/  ISETP.LT.OR P5, PT, R35, 0xd1, !P1 ;  /* 0x000000d12300780c */ /* 0x000fe40004fa1670 */
[----:B------:R-:W-:-:S02]  /*d970*/  F2FP.SATFINITE.E4M3.F32.PACK_AB_MERGE_C R9, RZ, R3, RZ ;  /* 0x00000003ff09723e */ /* 0x000fc400048070ff */
[----:B------:R-:W-:-:S03]  /*d980*/  F2FP.SATFINITE.E4M3.F32.PACK_AB_MERGE_C R11, RZ, R4, RZ ;  /* 0x00000004ff0b723e */ /* 0x000fc600048070ff */
[----:B------:R1:W-:Y:S04]  /*d990*/  @!P6 STG.E.U8 desc[UR18][R24.64+0xc9], R9 ;  /* 0x0000c9091800e986 */ /* 0x0003e8000c101112 */
[----:B------:R-:W-:Y:S01]  /*d9a0*/  @!P3 STG.E.U8 desc[UR18][R26.64+0xc8], R11 ;  /* 0x0000c80b1a00b986 */ /* 0x000fe2000c101112 */
[----:B------:R-:W-:-:S03]  /*d9b0*/  FMUL R0, R220, UR20 ;  /* 0x00000014dc007c20 */ /* 0x000fc60008400000 */
[----:B------:R-:W3:Y:S02]  /*d9c0*/  LDL.LU R220, [R1+0x34] ;  /* 0x0000340001dc7983 */ /* 0x000ee40000300800 */
[----:B0-----:R-:W-:Y:S01]  /*d9d0*/  F2FP.SATFINITE.E4M3.F32.PACK_AB_MERGE_C R7, RZ, R0, RZ ;  /* 0x00000000ff07723e */ /* 0x001fe200048070ff */
[----:B------:R-:W-:Y:S02]  /*d9e0*/  FMUL R2, R221, UR20 ;  /* 0x00000014dd027c20 */ /* 0x000fe40008400000 */
[----:B------:R-:W3:Y:S03]  /*d9f0*/  LDL.LU R221, [R1+0x38] ;  /* 0x0000380001dd7983 */ /* 0x000ee60000300800 */
[----:B-1----:R-:W-:Y:S01]  /*da00*/  F2FP.SATFINITE.E4M3.F32.PACK_AB_MERGE_C R5, RZ, R2, RZ ;  /* 0x00000002ff05723e */ /* 0x002fe200048070ff */
[----:B------:R-:W-:Y:S04]  /*da10*/  @!P4 STG.E.U8 desc[UR18][R26.64+0xc9], R7 ;  /* 0x0000c9071a00c986 */ /* 0x000fe8000c101112 */
[----:B------:R0:W-:Y:S01]  /*da20*/  @!P5 STG.E.U8 desc[UR18][R24.64+0xd0], R5 ;  /* 0x0000d0051800d986 */ /* 0x0001e2000c101112 */
[----:B------:R-:W-:-:S03]  /*da30*/  FMUL R3, R223, UR20 ;  /* 0x00000014df037c20 */ /* 0x000fc60008400000 */
[----:B------:R-:W3:Y:S02]  /*da40*/  LDL.LU R223, [R1+0x3c] ;  /* 0x00003c0001df7983 */ /* 0x000ee40000300800 */
[----:B------:R-:W-:Y:S01]  /*da50*/  F2FP.SATFINITE.E4M3.F32.PACK_AB_MERGE_C R9, RZ, R3, RZ ;  /* 0x00000003ff09723e */ /* 0x000fe200048070ff */
[----:B----4-:R-:W-:Y:S02]  /*da60*/  FMUL R0, R222, UR20 ;  /* 0x00000014de007c20 */ /* 0x010fe40008400000 */
[----:B------:R-:W4:Y:S03]  /*da70*/  LDL.LU R222, [R1+0x40] ;  /* 0x0000400001de7983 */ /* 0x000f260000300800 */
[----:B------:R-:W-:Y:S01]  /*da80*/  F2FP.SATFINITE.E4M3.F32.PACK_AB_MERGE_C R13, RZ, R0, RZ ;  /* 0x00000000ff0d723e */ /* 0x000fe200048070ff */
[----:B--2---:R-:W-:Y:S02]  /*da90*/  FMUL R2, R224, UR20 ;  /* 0x00000014e0027c20 */ /* 0x004fe40008400000 */
[----:B------:R-:W2:Y:S01]  /*daa0*/  LDL.LU R224, [R1+0x44] ;  /* 0x0000440001e07983 */ /* 0x000ea20000300800 */
[----:B---3--:R-:W-:-:S03]  /*dab0*/  FMUL R0, R225, UR20 ;  /* 0x00000014e1007c20 */ /* 0x008fc60008400000 */
[----:B------:R-:W3:Y:S01]  /*dac0*/  LDL.LU R225, [R1+0x48] ;  /* 0x0000480001e17983 */ /* 0x000ee20000300800 */
[----:B------:R-:W-:Y:S01]  /*dad0*/  FMUL R3, R226, UR20 ;  /* 0x00000014e2037c20 */ /* 0x000fe20008400000 */
[----:B0-----:R-:W-:Y:S02]  /*dae0*/  F2FP.SATFINITE.E4M3.F32.PACK_AB_MERGE_C R5, RZ, R0, RZ ;  /* 0x00000000ff05723e */ /* 0x001fe400048070ff */
[----:B------:R-:W3:Y:S01]  /*daf0*/  LDL.LU R226, [R1+0x4c] ;  /* 0x00004c0001e27983 */ /* 0x000ee20000300800 */
[----:B------:R-:W-:-:S03]  /*db00*/  FMUL R0, R227, UR20 ;  /* 0x00000014e3007c20 */ /* 0x000fc60008400000 */
[----:B------:R-:W3:Y:S01]  /*db10*/  LDL.LU R227, [R1+0x50] ;  /* 0x0000500001e37983 */ /* 0x000ee20000300800 */
[C---:B------:R-:W-:Y:S02]  /*db20*/  ISETP.LT.OR P6, PT, R35.reuse, 0xd2, !P1 ;  /* 0x000000d22300780c */ /* 0x040fe40004fc1670 */
[C---:B------:R-:W-:Y:S01]  /*db30*/  ISETP.LT.OR P4, PT, R35.reuse, 0xd2, !P0 ;  /* 0x000000d22300780c */ /* 0x040fe20004781670 */
[----:B------:R-:W3:Y:S01]  /*db40*/  LDL.LU R218, [R1+0x54] ;  /* 0x0000540001da7983 */ /* 0x000ee20000300800 */
[C---:B------:R-:W-:Y:S02]  /*db50*/  ISETP.LT.OR P3, PT, R35.reuse, 0xd1, !P0 ;  /* 0x000000d12300780c */ /* 0x040fe40004761670 */
[----:B------:R-:W-:Y:S02]  /*db60*/  ISETP.LT.OR P5, PT, R35, 0xd9, !P1 ;  /* 0x000000d92300780c */ /* 0x000fe40004fa1670 */
[----:B------:R-:W-:Y:S02]  /*db70*/  F2FP.SATFINITE.E4M3.F32.PACK_AB_MERGE_C R7, RZ, R2, RZ ;  /* 0x00000002ff07723e */ /* 0x000fe400048070ff */
[----:B------:R-:W-:-:S03]  /*db80*/  F2FP.SATFINITE.E4M3.F32.PACK_AB_MERGE_C R11, RZ, R0, RZ ;  /* 0x00000000ff0b723e */ /* 0x000fc600048070ff */
[----:B------:R0:W-:Y:S01]  /*db90*/  @!P6 STG.E.U8 desc[UR18][R24.64+0xd1], R9 ;  /* 0x0000d1091800e986 */ /* 0x0001e2000c101112 */
[----:B------:R-:W-:-:S03]  /*dba0*/  ISETP.LT.OR P6, PT, R35, 0xda, !P1 ;  /* 0x000000da2300780c */ /* 0x000fc60004fc1670 */
[----:B------:R-:W-:Y:S01]  /*dbb0*/  @!P4 STG.E.U8 desc[UR18][R26.64+0xd1], R7 ;  /* 0x0000d1071a00c986 */ /* 0x000fe2000c101112 */
[----:B------:R-:W-:-:S03]  /*dbc0*/  ISETP.LT.OR P4, PT, R35, 0xda, !P0 ;  /* 0x000000da2300780c */ /* 0x000fc60004781670 */
[----:B------:R-:W-:Y:S01]  /*dbd0*/  @!P3 STG.E.U8 desc[UR18][R26.64+0xd0], R13 ;  /* 0x0000d00d1a00b986 */ /* 0x000fe2000c101112 */
[----:B0-----:R-:W-:-:S03]  /*dbe0*/  F2FP.SATFINITE.E4M3.F32.PACK_AB_MERGE_C R9, RZ, R3, RZ ;  /* 0x00000003ff09723e */ /* 0x001fc600048070ff */
[----:B------:R0:W-:Y:S04]  /*dbf0*/  @!P5 STG.E.U8 desc[UR18][R24.64+0xd8], R5 ;  /* 0x0000d8051800d986 */ /* 0x0001e8000c101112 */
[----:B------:R1:W-:Y:S01]  /*dc00*/  @!P6 STG.E.U8 desc[UR18][R24.64+0xd9], R9 ;  /* 0x0000d9091800e986 */ /* 0x0003e2000c101112 */
[----:B------:R-:W-:-:S03]  /*dc10*/  FMUL R0, R220, UR20 ;  /* 0x00000014dc007c20 */ /* 0x000fc60008400000 */
[----:B------:R-:W3:Y:S02]  /*dc20*/  LDL.LU R220, [R1+0x58] ;  /* 0x0000580001dc7983 */ /* 0x000ee40000300800 */
[----:B0-----:R-:W-:Y:S01]  /*dc30*/  F2FP.SATFINITE.E4M3.F32.PACK_AB_MERGE_C R5, RZ, R0, RZ ;  /* 0x00000000ff05723e */ /* 0x001fe200048070ff */
[----:B------:R-:W-:Y:S02]  /*dc40*/  FMUL R2, R221, UR20 ;  /* 0x00000014dd027c20 */ /* 0x000fe40008400000 */
[----:B------:R-:W3:Y:S03]  /*dc50*/  LDL.LU R221, [R1+0x5c] ;  /* 0x00005c0001dd7983 */ /* 0x000ee60000300800 */
[----:B------:R-:W-:Y:S01]  /*dc60*/  F2FP.SATFINITE.E4M3.F32.PACK_AB_MERGE_C R7, RZ, R2, RZ ;  /* 0x00000002ff07723e */ /* 0x000fe200048070ff */
[----:B------:R0:W-:Y:S01]  /*dc70*/  @!P4 STG.E.U8 desc[UR18][R26.64+0xd9], R5 ;  /* 0x0000d9051a00c986 */ /* 0x0001e2000c101112 */
[----:B------:R-:W-:-:S03]  /*dc80*/  FMUL R3, R223, UR20 ;  /* 0x00000014df037c20 */ /* 0x000fc60008400000 */
[----:B------:R-:W3:Y:S02]  /*dc90*/  LDL.LU R223, [R1+0x60] ;  /* 0x0000600001df7983 */ /* 0x000ee40000300800 */
[----:B-1----:R-:W-:Y:S01]  /*dca0*/  F2FP.SATFINITE.E4M3.F32.PACK_AB_MERGE_C R9, RZ, R3, RZ ;  /* 0x00000003ff09723e */ /* 0x002fe200048070ff */
[----:B----4-:R-:W-:Y:S02]  /*dcb0*/  FMUL R4, R222, UR20 ;  /* 0x00000014de047c20 */ /* 0x010fe40008400000 */
[----:B------:R-:W4:Y:S01]  /*dcc0*/  LDL.LU R222, [R1+0x64] ;  /* 0x0000640001de7983 */ /* 0x000f220000300800 */
[----:B--2---:R-:W-:-:S03]  /*dcd0*/  FMUL R0, R224, UR20 ;  /* 0x00000014e0007c20 */ /* 0x004fc60008400000 */
[----:B------:R-:W2:Y:S01]  /*dce0*/  LDL.LU R224, [R1+0x68] ;  /* 0x0000680001e07983 */ /* 0x000ea20000300800 */
[----:B---3--:R-:W-:Y:S01]  /*dcf0*/  FMUL R2, R225, UR20 ;  /* 0x00000014e1027c20 */ /* 0x008fe20008400000 */
[----:B0-----:R-:W-:Y:S02]  /*dd00*/  F2FP.SATFINITE.E4M3.F32.PACK_AB_MERGE_C R5, RZ, R0, RZ ;  /* 0x00000000ff05723e */ /* 0x001fe400048070ff */
[----:B------:R-:W3:Y:S01]  /*dd10*/  LDL.LU R225, [R1+0x6c] ;  /* 0x00006c0001e17983 */ /* 0x000ee20000300800 */
[----:B------:R-:W-:-:S03]  /*dd20*/  FMUL R3, R226, UR20 ;  /* 0x00000014e2037c20 */ /* 0x000fc60008400000 */
[----:B------:R-:W3:Y:S01]  /*dd30*/  LDL.LU R226, [R1+0x70] ;  /* 0x0000700001e27983 */ /* 0x000ee20000300800 */
[----:B------:R-:W-:-:S03]  /*dd40*/  FMUL R0, R227, UR20 ;  /* 0x00000014e3007c20 */ /* 0x000fc60008400000 */
[----:B------:R-:W3:Y:S01]  /*dd50*/  LDL.LU R227, [R1+0x74] ;  /* 0x0000740001e37983 */ /* 0x000ee20000300800 */
[C---:B------:R-:W-:Y:S02]  /*dd60*/  ISETP.LT.OR P3, PT, R35.reuse, 0xd9, !P0 ;  /* 0x000000d92300780c */ /* 0x040fe40004761670 */
[C---:B------:R-:W-:Y:S02]  /*dd70*/  ISETP.LT.OR P5, PT, R35.reuse, 0xe1, !P1 ;  /* 0x000000e12300780c */ /* 0x040fe40004fa1670 */
[C---:B------:R-:W-:Y:S02]  /*dd80*/  ISETP.LT.OR P6, PT, R35.reuse, 0xe2, !P1 ;  /* 0x000000e22300780c */ /* 0x040fe40004fc1670 */
[----:B------:R-:W-:-:S07]  /*dd90*/  ISETP.LT.OR P4, PT, R35, 0xe2, !P0 ;  /* 0x000000e22300780c */ /* 0x000fce0004781670 */
[----:B------:R-:W-:Y:S01]  /*dda0*/  @!P3 STG.E.U8 desc[UR18][R26.64+0xd8], R11 ;  /* 0x0000d80b1a00b986 */ /* 0x000fe2000c101112 */
[----:B------:R-:W-:-:S03]  /*ddb0*/  ISETP.LT.OR P3, PT, R35, 0xe1, !P0 ;  /* 0x000000e12300780c */ /* 0x000fc60004761670 */
[----:B------:R0:W-:Y:S01]  /*ddc0*/  @!P5 STG.E.U8 desc[UR18][R24.64+0xe0], R7 ;  /* 0x0000e0071800d986 */ /* 0x0001e2000c101112 */
[----:B------:R-:W-:-:S03]  /*ddd0*/  ISETP.LT.OR P5, PT, R35, 0xe9, !P1 ;  /* 0x000000e92300780c */ /* 0x000fc60004fa1670 */
[----:B------:R1:W-:Y:S01]  /*dde0*/  @!P6 STG.E.U8 desc[UR18][R24.64+0xe1], R9 ;  /* 0x0000e1091800e986 */ /* 0x0003e2000c101112 */
[----:B------:R-:W-:Y:S02]  /*ddf0*/  ISETP.LT.OR P6, PT, R35, 0xea, !P1 ;  /* 0x000000ea2300780c */ /* 0x000fe40004fc1670 */
[----:B------:R-:W-:Y:S01]  /*de00*/  F2FP.SATFINITE.E4M3.F32.PACK_AB_MERGE_C R13, RZ, R4, RZ ;  /* 0x00000004ff0d723e */ /* 0x000fe200048070ff */
[----:B------:R1:W-:Y:S01]  /*de10*/  @!P4 STG.E.U8 desc[UR18][R26.64+0xe1], R5 ;  /* 0x0000e1051a00c986 */ /* 0x0003e2000c101112 */
[----:B0-----:R-:W-:-:S03]  /*de20*/  F2FP.SATFINITE.E4M3.F32.PACK_AB_MERGE_C R7, RZ, R2, RZ ;  /* 0x00000002ff07723e */ /* 0x001fc600048070ff */
[----:B------:R-:W-:Y:S01]  /*de30*/  @!P3 STG.E.U8 desc[UR18][R26.64+0xe0], R13 ;  /* 0x0000e00d1a00b986 */ /* 0x000fe2000c101112 */
[----:B-1----:R-:W-:-:S03]  /*de40*/  F2FP.SATFINITE.E4M3.F32.PACK_AB_MERGE_C R9, RZ, R3, RZ ;  /* 0x00000003ff09723e */ /* 0x002fc600048070ff */
[----:B------:R0:W-:Y:S01]  /*de50*/  @!P5 STG.E.U8 desc[UR18][R24.64+0xe8], R7 ;  /* 0x0000e8071800d986 */ /* 0x0001e2000c101112 */
[C---:B------:R-:W-:Y:S02]  /*de60*/  ISETP.LT.OR P3, PT, R35.reuse, 0xe9, !P0 ;  /* 0x000000e92300780c */ /* 0x040fe40004761670 */
[C---:B------:R-:W-:Y:S01]  /*de70*/  ISETP.LT.OR P4, PT, R35.reuse, 0xea, !P0 ;  /* 0x000000ea2300780c */ /* 0x040fe20004781670 */
[----:B------:R1:W-:Y:S01]  /*de80*/  @!P6 STG.E.U8 desc[UR18][R24.64+0xe9], R9 ;  /* 0x0000e9091800e986 */ /* 0x0003e2000c101112 */
[C---:B------:R-:W-:Y:S01]  /*de90*/  ISETP.LT.OR P5, PT, R35.reuse, 0xf1, !P1 ;  /* 0x000000f12300780c */ /* 0x040fe20004fa1670 */
[----:B------:R-:W-:Y:S01]  /*dea0*/  FMUL R2, R218, UR20 ;  /* 0x00000014da027c20 */ /* 0x000fe20008400000 */
[----:B------:R-:W-:Y:S02]  /*deb0*/  ISETP.LT.OR P6, PT, R35, 0xf2, !P1 ;  /* 0x000000f22300780c */ /* 0x000fe40004fc1670 */
[----:B------:R-:W-:Y:S02]  /*dec0*/  F2FP.SATFINITE.E4M3.F32.PACK_AB_MERGE_C R11, RZ, R0, RZ ;  /* 0x00000000ff0b723e */ /* 0x000fe400048070ff */
[----:B------:R-:W-:-:S03]  /*ded0*/  F2FP.SATFINITE.E4M3.F32.PACK_AB_MERGE_C R5, RZ, R2, RZ ;  /* 0x00000002ff05723e */ /* 0x000fc600048070ff */
[----:B------:R-:W-:Y:S01]  /*dee0*/  @!P3 STG.E.U8 desc[UR18][R26.64+0xe8], R11 ;  /* 0x0000e80b1a00b986 */ /* 0x000fe2000c101112 */
[----:B------:R-:W-:-:S03]  /*def0*/  ISETP.LT.OR P3, PT, R35, 0xf1, !P0 ;  /* 0x000000f12300780c */ /* 0x000fc60004761670 */
[----:B------:R-:W-:Y:S01]  /*df00*/  @!P4 STG.E.U8 desc[UR18][R26.64+0xe9], R5 ;  /* 0x0000e9051a00c986 */ /* 0x000fe2000c101112 */
[C---:B------:R-:W-:Y:S02]  /*df10*/  ISETP.LT.OR P4, PT, R35.reuse, 0xf9, !P1 ;  /* 0x000000f92300780c */ /* 0x040fe40004f81670 */
[----:B------:R-:W-:Y:S01]  /*df20*/  ISETP.LT.OR P1, PT, R35, 0xfa, !P1 ;  /* 0x000000fa2300780c */ /* 0x000fe20004f21670 */
[----:B------:R-:W-:-:S05]  /*df30*/  FMUL R0, R220, UR20 ;  /* 0x00000014dc007c20 */ /* 0x000fca0008400000 */
[----:B0-----:R-:W-:-:S05]  /*df40*/  F2FP.SATFINITE.E4M3.F32.PACK_AB_MERGE_C R7, RZ, R0, RZ ;  /* 0x00000000ff07723e */ /* 0x001fca00048070ff */
[----:B------:R0:W-:Y:S01]  /*df50*/  @!P5 STG.E.U8 desc[UR18][R24.64+0xf0], R7 ;  /* 0x0000f0071800d986 */ /* 0x0001e2000c101112 */
[----:B------:R-:W-:-:S05]  /*df60*/  FMUL R3, R221, UR20 ;  /* 0x00000014dd037c20 */ /* 0x000fca0008400000 */
[----:B-1----:R-:W-:Y:S02]  /*df70*/  F2FP.SATFINITE.E4M3.F32.PACK_AB_MERGE_C R9, RZ, R3, RZ ;  /* 0x00000003ff09723e */ /* 0x002fe400048070ff */
[----:B------:R-:W-:-:S03]  /*df80*/  ISETP.LT.OR P5, PT, R35, 0xf2, !P0 ;  /* 0x000000f22300780c */ /* 0x000fc600047a1670 */
[----:B------:R1:W-:Y:S01]  /*df90*/  @!P6 STG.E.U8 desc[UR18][R24.64+0xf1], R9 ;  /* 0x0000f1091800e986 */ /* 0x0003e2000c101112 */
[C---:B------:R-:W-:Y:S02]  /*dfa0*/  ISETP.LT.OR P6, PT, R35.reuse, 0xf9, !P0 ;  /* 0x000000f92300780c */ /* 0x040fe400047c1670 */
[----:B------:R-:W-:Y:S01]  /*dfb0*/  ISETP.LT.OR P0, PT, R35, 0xfa, !P0 ;  /* 0x000000fa2300780c */ /* 0x000fe20004701670 */
[----:B------:R-:W-:-:S05]  /*dfc0*/  FMUL R0, R223, UR20 ;  /* 0x00000014df007c20 */ /* 0x000fca0008400000 */
[----:B------:R-:W-:-:S05]  /*dfd0*/  F2FP.SATFINITE.E4M3.F32.PACK_AB_MERGE_C R13, RZ, R0, RZ ;  /* 0x00000000ff0d723e */ /* 0x000fca00048070ff */
[----:B------:R0:W-:Y:S01]  /*dfe0*/  @!P3 STG.E.U8 desc[UR18][R26.64+0xf0], R13 ;  /* 0x0000f00d1a00b986 */ /* 0x0001e2000c101112 */
[----:B----4-:R-:W-:Y:S01]  /*dff0*/  FMUL R0, R222, UR20 ;  /* 0x00000014de007c20 */ /* 0x010fe20008400000 */
[----:B--2---:R-:W-:Y:S01]  /*e000*/  FMUL R2, R224, UR20 ;  /* 0x00000014e0027c20 */ /* 0x004fe20008400000 */
[----:B---3--:R-:W-:-:S03]  /*e010*/  FMUL R3, R225, UR20 ;  /* 0x00000014e1037c20 */ /* 0x008fc60008400000 */
[----:B0-----:R-:W-:Y:S01]  /*e020*/  F2FP.SATFINITE.E4M3.F32.PACK_AB_MERGE_C R7, RZ, R0, RZ ;  /* 0x00000000ff07723e */ /* 0x001fe200048070ff */
[----:B------:R-:W-:Y:S01]  /*e030*/  FMUL R4, R226, UR20 ;  /* 0x00000014e2047c20 */ /* 0x000fe20008400000 */
[----:B------:R-:W-:Y:S01]  /*e040*/  FMUL R5, R227, UR20 ;  /* 0x00000014e3057c20 */ /* 0x000fe20008400000 */
[----:B-1----:R-:W-:Y:S02]  /*e050*/  F2FP.SATFINITE.E4M3.F32.PACK_AB_MERGE_C R9, RZ, R2, RZ ;  /* 0x00000002ff09723e */ /* 0x002fe400048070ff */
[----:B------:R-:W-:Y:S02]  /*e060*/  F2FP.SATFINITE.E4M3.F32.PACK_AB_MERGE_C R3, RZ, R3, RZ ;  /* 0x00000003ff03723e */ /* 0x000fe400048070ff */
[----:B------:R-:W-:Y:S02]  /*e070*/  F2FP.SATFINITE.E4M3.F32.PACK_AB_MERGE_C R11, RZ, R4, RZ ;  /* 0x00000004ff0b723e */ /* 0x000fe400048070ff */
[----:B------:R-:W-:Y:S01]  /*e080*/  F2FP.SATFINITE.E4M3.F32.PACK_AB_MERGE_C R5, RZ, R5, RZ ;  /* 0x00000005ff05723e */ /* 0x000fe200048070ff */
[----:B------:R0:W-:Y:S04]  /*e090*/  @!P5 STG.E.U8 desc[UR18][R26.64+0xf1], R7 ;  /* 0x0000f1071a00d986 */ /* 0x0001e8000c101112 */
[----:B------:R0:W-:Y:S04]  /*e0a0*/  @!P4 STG.E.U8 desc[UR18][R24.64+0xf8], R9 ;  /* 0x0000f8091800c986 */ /* 0x0001e8000c101112 */
[----:B------:R0:W-:Y:S04]  /*e0b0*/  @!P1 STG.E.U8 desc[UR18][R24.64+0xf9], R3 ;  /* 0x0000f90318009986 */ /* 0x0001e8000c101112 */
[----:B------:R0:W-:Y:S04]  /*e0c0*/  @!P6 STG.E.U8 desc[UR18][R26.64+0xf8], R11 ;  /* 0x0000f80b1a00e986 */ /* 0x0001e8000c101112 */
[----:B------:R0:W-:Y:S02]  /*e0d0*/  @!P0 STG.E.U8 desc[UR18][R26.64+0xf9], R5 ;  /* 0x0000f9051a008986 */ /* 0x0001e4000c101112 */
.L_x_289:
[----:B------:R-:W-:Y:S05]  /*e0e0*/  BSYNC B0 ;  /* 0x0000000000007941 */ /* 0x000fea0003800000 */
.L_x_31:
[----:B0-----:R-:W2:Y:S04]  /*e0f0*/  LDL.LU R3, [R1+0x78] ;  /* 0x0000780001037983 */ /* 0x001ea80000300800 */
[----:B-----5:R-:W2:Y:S01]  /*e100*/  LDL.LU R2, [R1+0x7c] ;  /* 0x00007c0001027983 */ /* 0x020ea20000300800 */
[----:B------:R-:W-:Y:S01]  /*e110*/  ULDC UR6, c[0x0][0xc] ;  /* 0x0000030000067ab9 */ /* 0x000fe20000000800 */
[----:B------:R-:W-:Y:S01]  /*e120*/  ULDC UR7, c[0x0][0x10] ;  /* 0x0000040000077ab9 */ /* 0x000fe20000000800 */
[----:B------:R-:W2:Y:S01]  /*e130*/  LDC R5, c[0x0][0x14] ;  /* 0x00000500ff057b82 */ /* 0x000ea20000000800 */
[----:B------:R-:W-:Y:S01]  /*e140*/  UIMAD.WIDE.U32 UR6, UR6, UR7, URZ ;  /* 0x00000007060672a5 */ /* 0x000fe2000f8e003f */
[----:B------:R-:W-:Y:S01]  /*e150*/  PRMT R0, RZ, 0x7610, R0 ;  /* 0x00007610ff007816 */ /* 0x000fe20000000000 */
[----:B------:R-:W-:-:S04]  /*e160*/  UMOV UR22, 0xffffffff ;  /* 0xffffffff00167882 */ /* 0x000fc80000000000 */
[----:B--2---:R-:W-:-:S04]  /*e170*/  IMAD.WIDE.U32 R2, R5, UR6, R2 ;  /* 0x0000000605027c25 */ /* 0x004fc8000f8e0002 */
[----:B------:R-:W-:Y:S01]  /*e180*/  IMAD R5, R5, UR7, RZ ;  /* 0x0000000705057c24 */ /* 0x000fe2000f8e02ff */
[----:B------:R-:W-:Y:S01]  /*e190*/  ULDC.64 UR6, c[0x0][0x650] ;  /* 0x0001940000067ab9 */ /* 0x000fe20000000a00 */
[----:B------:R-:W-:Y:S01]  /*e1a0*/  IMAD.MOV.U32 R19, RZ, RZ, R2 ;  /* 0x000000ffff137224 */ /* 0x000fe200078e0002 */
[----:B------:R-:W-:Y:S01]  /*e1b0*/  ISETP.GE.U32.AND P0, PT, R2, UR6, PT ;  /* 0x0000000602007c0c */ /* 0x000fe2000bf06070 */
[----:B------:R-:W-:Y:S02]  /*e1c0*/  IMAD.IADD R22, R3, 0x1, R5 ;  /* 0x0000000103167824 */ /* 0x000fe400078e0205 */
[----:B------:R-:W-:-:S03]  /*e1d0*/  IMAD.MOV.U32 R2, RZ, RZ, -0x1 ;  /* 0xffffffffff027424 */ /* 0x000fc600078e00ff */
[----:B------:R0:W-:Y:S01]  /*e1e0*/  STL [R1+0x78], R22 ;  /* 0x0000781601007387 */ /* 0x0001e20000100800 */
[----:B------:R-:W-:-:S03]  /*e1f0*/  ISETP.GE.U32.AND.EX P0, PT, R22, UR7, PT, P0 ;  /* 0x0000000716007c0c */ /* 0x000fc6000bf06100 */
[----:B------:R0:W-:Y:S04]  /*e200*/  STL [R1+0x7c], R19 ;  /* 0x00007c1301007387 */ /* 0x0001e80000100800 */
[----:B------:R0:W-:Y:S06]  /*e210*/  STL [R1+0x80], R2 ;  /* 0x0000800201007387 */ /* 0x0001ec0000100800 */
[----:B------:R-:W-:Y:S05]  /*e220*/  @P0 BRA `(.L_x_290) ;  /* 0x00000004006c0947 */ /* 0x000fea0003800000 */
[----:B------:R-:W2:Y:S01]  /*e230*/  S2R R14, SR_CTAID.X ;  /* 0x00000000000e7919 */ /* 0x000ea20000002500 */
[----:B------:R-:W5:Y:S01]  /*e240*/  LDC.64 R8, c[0x0][0x628] ;  /* 0x00018a00ff087b82 */ /* 0x000f620000000a00 */
[----:B------:R-:W-:Y:S01]  /*e250*/  ULDC UR6, c[0x0][0x150] ;  /* 0x0000540000067ab9 */ /* 0x000fe20000000800 */
[----:B------:R-:W-:Y:S01]  /*e260*/  IMAD.MOV.U32 R6, RZ, RZ, R19 ;  /* 0x000000ffff067224 */ /* 0x000fe200078e0013 */
[----:B------:R-:W0:Y:S01]  /*e270*/  S2R R16, SR_CTAID.Y ;  /* 0x0000000000107919 */ /* 0x000e220000002600 */
[----:B------:R-:W-:-:S04]  /*e280*/  IMAD.MOV.U32 R7, RZ, RZ, R22 ;  /* 0x000000ffff077224 */ /* 0x000fc800078e0016 */
[----:B------:R-:W0:Y:S08]  /*e290*/  LDC R17, c[0x0][0x144] ;  /* 0x00005100ff117b82 */ /* 0x000e300000000800 */
[----:B------:R-:W0:Y:S08]  /*e2a0*/  LDC R10, c[0x0][0x630] ;  /* 0x00018c00ff0a7b82 */ /* 0x000e300000000800 */
[----:B------:R-:W0:Y:S01]  /*e2b0*/  LDC.64 R12, c[0x0][0x620] ;  /* 0x00018800ff0c7b82 */ /* 0x000e220000000a00 */
[----:B-----5:R-:W-:-:S04]  /*e2c0*/  ISETP.NE.U32.AND P0, PT, R8, RZ, PT ;  /* 0x000000ff0800720c */ /* 0x020fc80003f05070 */
[----:B------:R-:W-:Y:S02]  /*e2d0*/  ISETP.NE.AND.EX P0, PT, R9, RZ, PT, P0 ;  /* 0x000000ff0900720c */ /* 0x000fe40003f05300 */
[----:B--2---:R-:W-:-:S05]  /*e2e0*/  I2FP.F32.U32 R0, R14 ;  /* 0x0000000e00007245 */ /* 0x004fca0000201000 */
[----:B------:R-:W-:-:S04]  /*e2f0*/  FMUL R0, R0, UR6 ;  /* 0x0000000600007c20 */ /* 0x000fc80008400000 */
[----:B------:R2:W0:Y:S02]  /*e300*/  F2I.U32.TRUNC.NTZ R15, R0 ;  /* 0x00000000000f7305 */ /* 0x000424000020f000 */
[----:B------:R-:W-:Y:S05]  /*e310*/  @!P0 BRA `(.L_x_291) ;  /* 0x0000000000288947 */ /* 0x000fea0003800000 */
[----:B--2---:R-:W2:Y:S02]  /*e320*/  LDC R0, c[0x0][0x634] ;  /* 0x00018d00ff007b82 */ /* 0x004ea40000000800 */
[----:B--2---:R-:W-:-:S05]  /*e330*/  IADD3 R7, P0, R19, R0, RZ ;  /* 0x0000000013077210 */ /* 0x004fca0007f1e0ff */
[----:B------:R-:W-:-:S04]  /*e340*/  IMAD.X R11, RZ, RZ, R22, P0 ;  /* 0x000000ffff0b7224 */ /* 0x000fc800000e0616 */
[----:B0-----:R-:W-:-:S04]  /*e350*/  IMAD.WIDE.U32 R2, R11, R8, RZ ;  /* 0x000000080b027225 */ /* 0x001fc800078e00ff */
[----:B------:R-:W-:-:S04]  /*e360*/  IMAD.WIDE.U32 R4, P0, R7, R9, R2 ;  /* 0x0000000907047225 */ /* 0x000fc80007800002 */
[----:B------:R-:W-:-:S04]  /*e370*/  IMAD.WIDE.U32 R2, R7, R8, RZ ;  /* 0x0000000807027225 */ /* 0x000fc800078e00ff */
[----:B------:R-:W-:Y:S01]  /*e380*/  IMAD.X R7, RZ, RZ, RZ, P0 ;  /* 0x000000ffff077224 */ /* 0x000fe200000e06ff */
[----:B------:R-:W-:Y:S01]  /*e390*/  IADD3 RZ, P0, R3, R4, RZ ;  /* 0x0000000403ff7210 */ /* 0x000fe20007f1e0ff */
[----:B------:R-:W-:-:S04]  /*e3a0*/  IMAD.MOV.U32 R6, RZ, RZ, R5 ;  /* 0x000000ffff067224 */ /* 0x000fc800078e0005 */
[----:B------:R-:W-:-:S08]  /*e3b0*/  IMAD.WIDE.U32.X R6, R11, R9, R6, P0 ;  /* 0x000000090b067225 */ /* 0x000fd000000e0406 */
.L_x_291:
[-CC-:B0-----:R-:W-:Y:S01]  /*e3c0*/  SHF.R.U64 R24, R6, R10.reuse, R7.reuse ;  /* 0x0000000a06187219 */ /* 0x181fe20000001207 */
[----:B------:R-:W0:Y:S01]  /*e3d0*/  LDC.64 R20, c[0x0][0x640] ;  /* 0x00019000ff147b82 */ /* 0x000e220000000a00 */
[----:B--2---:R-:W-:Y:S01]  /*e3e0*/  SHF.R.U32.HI R0, RZ, R10, R7 ;  /* 0x0000000aff007219 */ /* 0x004fe20000011607 */
[----:B------:R-:W-:Y:S01]  /*e3f0*/  IMAD.MOV.U32 R2, RZ, RZ, R19 ;  /* 0x000000ffff027224 */ /* 0x000fe200078e0013 */
[----:B------:R-:W-:Y:S01]  /*e400*/  IADD3 R5, P0, RZ, -R24, RZ ;  /* 0x80000018ff057210 */ /* 0x000fe20007f1e0ff */
[----:B------:R-:W-:Y:S01]  /*e410*/  IMAD.MOV R15, RZ, RZ, -R15 ;  /* 0x000000ffff0f7224 */ /* 0x000fe200078e0a0f */
[----:B------:R-:W-:Y:S01]  /*e420*/  ULDC UR6, c[0x0][0x154] ;  /* 0x0000550000067ab9 */ /* 0x000fe20000000800 */
[----:B------:R-:W-:Y:S02]  /*e430*/  IMAD.MOV.U32 R7, RZ, RZ, 0x1 ;  /* 0x00000001ff077424 */ /* 0x000fe400078e00ff */
[----:B------:R-:W2:Y:S01]  /*e440*/  LDC R4, c[0x0][0x618] ;  /* 0x00018600ff047b82 */ /* 0x000ea20000000800 */
[----:B------:R-:W-:-:S02]  /*e450*/  IMAD.X R3, RZ, RZ, ~R0, P0 ;  /* 0x000000ffff037224 */ /* 0x000fc400000e0e00 */
[----:B------:R-:W-:Y:S02]  /*e460*/  IMAD R15, R17, R15, R14 ;  /* 0x0000000f110f7224 */ /* 0x000fe400078e020e */
[-C--:B------:R-:W-:Y:S02]  /*e470*/  IMAD R0, R3, R12.reuse, RZ ;  /* 0x0000000c03007224 */ /* 0x080fe400078e02ff */
[----:B------:R-:W-:Y:S01]  /*e480*/  IMAD.MOV.U32 R3, RZ, RZ, R22 ;  /* 0x000000ffff037224 */ /* 0x000fe200078e0016 */
[----:B------:R-:W5:Y:S01]  /*e490*/  LDC R6, c[0x0][0x608] ;  /* 0x00018200ff067b82 */ /* 0x000f620000000800 */
[----:B------:R-:W-:-:S04]  /*e4a0*/  IMAD.WIDE.U32 R2, R5, R12, R2 ;  /* 0x0000000c05027225 */ /* 0x000fc800078e0002 */
[----:B------:R-:W-:-:S03]  /*e4b0*/  IMAD R5, R5, R13, R0 ;  /* 0x0000000d05057224 */ /* 0x000fc600078e0200 */
[----:B------:R-:W1:Y:S01]  /*e4c0*/  LDC R18, c[0x0][0x658] ;  /* 0x00019600ff127b82 */ /* 0x000e620000000800 */
[----:B------:R-:W-:Y:S01]  /*e4d0*/  I2FP.F32.U32 R0, R16 ;  /* 0x0000001000007245 */ /* 0x000fe20000201000 */
[----:B------:R-:W-:Y:S01]  /*e4e0*/  IMAD.IADD R3, R3, 0x1, R5 ;  /* 0x0000000103037824 */ /* 0x000fe200078e0205 */
[----:B0-----:R-:W-:Y:S01]  /*e4f0*/  ISETP.NE.U32.AND P0, PT, R20, RZ, PT ;  /* 0x000000ff1400720c */ /* 0x001fe20003f05070 */
[----:B------:R-:W-:Y:S02]  /*e500*/  IMAD.MOV.U32 R5, RZ, RZ, -0x1 ;  /* 0xffffffffff057424 */ /* 0x000fe400078e00ff */
[----:B------:R-:W-:Y:S02]  /*e510*/  FMUL R0, R0, UR6 ;  /* 0x0000000600007c20 */ /* 0x000fe40008400000 */
[----:B------:R-:W0:Y:S01]  /*e520*/  LDC R13, c[0x0][0x148] ;  /* 0x00005200ff0d7b82 */ /* 0x000e220000000800 */
[----:B--2---:R-:W-:Y:S01]  /*e530*/  SHF.R.U64 R10, R2, R4, R3 ;  /* 0x00000004020a7219 */ /* 0x004fe20000001203 */
[----:B------:R2:W0:Y:S01]  /*e540*/  F2I.U32.TRUNC.NTZ R12, R0 ;  /* 0x00000000000c7305 */ /* 0x000422000020f000 */
[----:B------:R-:W-:-:S02]  /*e550*/  ISETP.NE.AND.EX P0, PT, R21, RZ, PT, P0 ;  /* 0x000000ff1500720c */ /* 0x000fc40003f05300 */
[----:B------:R-:W-:-:S03]  /*e560*/  SHF.R.U32.HI R3, RZ, R4, R3 ;  /* 0x00000004ff037219 */ /* 0x000fc60000011603 */
[----:B------:R-:W0:Y:S01]  /*e570*/  LDC R14, c[0x0][0x600] ;  /* 0x00018000ff0e7b82 */ /* 0x000e220000000800 */
[-CC-:B-----5:R-:W-:Y:S02]  /*e580*/  SHF.R.U64 R8, R10, R6.reuse, R3.reuse ;  /* 0x000000060a087219 */ /* 0x1a0fe40000001203 */
[----:B------:R-:W-:-:S05]  /*e590*/  SHF.R.U32.HI R3, RZ, R6, R3 ;  /* 0x00000006ff037219 */ /* 0x000fca0000011603 */
[----:B------:R-:W0:Y:S01]  /*e5a0*/  LDC R19, c[0x0][0x648] ;  /* 0x00019200ff137b82 */ /* 0x000e220000000800 */
[-CC-:B-1----:R-:W-:Y:S02]  /*e5b0*/  SHF.R.U64 R11, R8, R18.reuse, R3.reuse ;  /* 0x00000012080b7219 */ /* 0x182fe40000001203 */
[-C--:B------:R-:W-:Y:S02]  /*e5c0*/  SHF.L.U32 R5, R5, R18.reuse, RZ ;  /* 0x0000001205057219 */ /* 0x080fe400000006ff */
[-C--:B------:R-:W-:Y:S01]  /*e5d0*/  SHF.R.U32.HI R3, RZ, R18.reuse, R3 ;  /* 0x00000012ff037219 */ /* 0x080fe20000011603 */
[----:B------:R-:W-:Y:S01]  /*e5e0*/  IMAD.MOV.U32 R2, RZ, RZ, R11 ;  /* 0x000000ffff027224 */ /* 0x000fe200078e000b */
[----:B------:R-:W-:Y:S01]  /*e5f0*/  SHF.L.U32 R34, R7, R18, RZ ;  /* 0x0000001207227219 */ /* 0x000fe200000006ff */
[----:B------:R-:W1:Y:S01]  /*e600*/  LDC R22, c[0x0][0x638] ;  /* 0x00018e00ff167b82 */ /* 0x000e620000000800 */
[----:B------:R-:W-:-:S07]  /*e610*/  LOP3.LUT R17, RZ, R5, RZ, 0x33, !PT ;  /* 0x00000005ff117212 */ /* 0x000fce00078e33ff */
[----:B------:R-:W0:Y:S01]  /*e620*/  LDC R23, c[0x0][0x610] ;  /* 0x00018400ff177b82 */ /* 0x000e220000000800 */
[----:B--2---:R-:W-:Y:S05]  /*e630*/  @!P0 BRA `(.L_x_292) ;  /* 0x0000000000288947 */ /* 0x004fea0003800000 */
[----:B------:R-:W2:Y:S02]  /*e640*/  LDC R0, c[0x0][0x64c] ;  /* 0x00019300ff007b82 */ /* 0x000ea40000000800 */
[----:B--2---:R-:W-:-:S05]  /*e650*/  IADD3 R7, P0, R11, R0, RZ ;  /* 0x000000000b077210 */ /* 0x004fca0007f1e0ff */
        /* <DEDUP_REMOVED lines=8> */
.L_x_292:
[----:B0-----:R-:W-:Y:S01]  /*e6e0*/  SHF.R.U64 R0, R2, R19, R3 ;  /* 0x0000001302007219 */ /* 0x001fe20000001203 */
[----:B------:R-:W-:Y:S01]  /*e6f0*/  VIADD R3, R14, 0xffffffff ;  /* 0xffffffff0e037836 */ /* 0x000fe20000000000 */
[----:B------:R-:W-:Y:S01]  /*e700*/  LOP3.LUT R5, R8, R17, RZ, 0xc0, !PT ;  /* 0x0000001108057212 */ /* 0x000fe200078ec0ff */
[----:B------:R-:W-:Y:S01]  /*e710*/  IMAD.MOV R12, RZ, RZ, -R12 ;  /* 0x000000ffff0c7224 */ /* 0x000fe200078e0a0c */
[----:B------:R-:W-:Y:S01]  /*e720*/  R2UR UR22, R24 ;  /* 0x00000000181672ca */ /* 0x000fe200000e0000 */
[----:B------:R-:W-:Y:S01]  /*e730*/  IMAD.MOV R2, RZ, RZ, -R0 ;  /* 0x000000ffff027224 */ /* 0x000fe200078e0a00 */
[----:B------:R-:W-:Y:S01]  /*e740*/  LOP3.LUT R3, R10, R3, RZ, 0xc0, !PT ;  /* 0x000000030a037212 */ /* 0x000fe200078ec0ff */
[----:B------:R-:W-:Y:S02]  /*e750*/  IMAD R34, R34, R0, R5 ;  /* 0x0000000022227224 */ /* 0x000fe400078e0205 */
[----:B------:R-:W-:Y:S02]  /*e760*/  @P2 IMAD R15, R13, R12, R16 ;  /* 0x0000000c0d0f2224 */ /* 0x000fe400078e0210 */
[----:B-1----:R-:W-:-:S02]  /*e770*/  IMAD R0, R2, R22, R11 ;  /* 0x0000001602007224 */ /* 0x002fc400078e020b */
[----:B------:R-:W-:Y:S02]  /*e780*/  IMAD R34, R34, R23, R15 ;  /* 0x0000001722227224 */ /* 0x000fe400078e020f */
[----:B------:R-:W-:Y:S02]  /*e790*/  IMAD R3, R0, R14, R3 ;  /* 0x0000000e00037224 */ /* 0x000fe400078e0203 */
[----:B------:R-:W-:-:S03]  /*e7a0*/  IMAD.MOV.U32 R0, RZ, RZ, 0x1 ;  /* 0x00000001ff007424 */ /* 0x000fc600078e00ff */
[----:B------:R-:W-:Y:S02]  /*e7b0*/  SEL R2, R3, R34, !P2 ;  /* 0x0000002203027207 */ /* 0x000fe40005000000 */
[----:B------:R-:W-:-:S03]  /*e7c0*/  SEL R34, R34, R3, !P2 ;  /* 0x0000000322227207 */ /* 0x000fc60005000000 */
[----:B------:R2:W-:Y:S04]  /*e7d0*/  STL [R1+0x80], R2 ;  /* 0x0000800201007387 */ /* 0x0005e80000100800 */
.L_x_290:
[----:B------:R0:W-:Y:S01]  /*e7e0*/  STL [R1+0x84], R34 ;  /* 0x0000842201007387 */ /* 0x0001e20000100800 */
[----:B------:R-:W-:-:S13]  /*e7f0*/  LOP3.LUT P0, RZ, R0, 0xff, RZ, 0xc0, !PT ;  /* 0x000000ff00ff7812 */ /* 0x000fda000780c0ff */
[----:B0-----:R-:W-:Y:S05]  /*e800*/  @P0 BRA `(.L_x_293) ;  /* 0xffffff2800140947 */ /* 0x001fea000383ffff */
[----:B------:R-:W-:Y:S05]  /*e810*/  EXIT ;  /* 0x000000000000794d */ /* 0x000fea0003800000 */
.L_x_3:
[----:B------:R-:W2:Y:S01]  /*e820*/  LDL R16, [R1+0x7c] ;  /* 0x00007c0001107983 */ /* 0x000ea20000100800 */
[----:B------:R-:W-:-:S03]  /*e830*/  ULDC.64 UR4, c[0x0][0x650] ;  /* 0x0001940000047ab9 */ /* 0x000fc60000000a00 */
[----:B------:R-:W3:Y:S01]  /*e840*/  LDL R17, [R1+0x78] ;  /* 0x0000780001117983 */ /* 0x000ee20000100800 */
[----:B------:R-:W-:Y:S01]  /*e850*/  PRMT R4, RZ, 0x7610, R4 ;  /* 0x00007610ff047816 */ /* 0x000fe20000000004 */
[----:B------:R-:W-:Y:S02]  /*e860*/  IMAD.MOV.U32 R5, RZ, RZ, -0x1 ;  /* 0xffffffffff057424 */ /* 0x000fe400078e00ff */
[----:B------:R-:W-:Y:S02]  /*e870*/  IMAD.MOV.U32 R6, RZ, RZ, -0x1 ;  /* 0xffffffffff067424 */ /* 0x000fe400078e00ff */
[----:B------:R-:W-:Y:S01]  /*e880*/  IMAD.MOV.U32 R11, RZ, RZ, -0x1 ;  /* 0xffffffffff0b7424 */ /* 0x000fe200078e00ff */
[----:B--2---:R-:W-:-:S04]  /*e890*/  ISETP.GE.U32.AND P0, PT, R16, UR4, PT ;  /* 0x0000000410007c0c */ /* 0x004fc8000bf06070 */
[----:B---3--:R-:W-:-:S13]  /*e8a0*/  ISETP.GE.U32.AND.EX P0, PT, R17, UR5, PT, P0 ;  /* 0x0000000511007c0c */ /* 0x008fda000bf06100 */
[----:B------:R-:W-:Y:S05]  /*e8b0*/  @P0 BRA `(.L_x_294) ;  /* 0x00000004005c0947 */ /* 0x000fea0003800000 */
        /* <DEDUP_REMOVED lines=18> */
.L_x_295:
[-CC-:B------:R-:W-:Y:S01]  /*e9e0*/  SHF.R.U64 R11, R8, R12.reuse, R9.reuse ;  /* 0x0000000c080b7219 */ /* 0x180fe20000001209 */
[----:B------:R-:W0:Y:S01]  /*e9f0*/  LDC.64 R20, c[0x0][0x640] ;  /* 0x00019000ff147b82 */ /* 0x000e220000000a00 */
[----:B------:R-:W-:Y:S01]  /*ea00*/  SHF.R.U32.HI R3, RZ, R12, R9 ;  /* 0x0000000cff037219 */ /* 0x000fe20000011609 */
[----:B------:R-:W-:Y:S01]  /*ea10*/  ULDC UR4, c[0x0][0x150] ;  /* 0x0000540000047ab9 */ /* 0x000fe20000000800 */
[----:B------:R-:W-:Y:S01]  /*ea20*/  IADD3 R7, P0, RZ, -R11, RZ ;  /* 0x8000000bff077210 */ /* 0x000fe20007f1e0ff */
[----:B------:R-:W-:Y:S01]  /*ea30*/  IMAD.MOV.U32 R4, RZ, RZ, R16 ;  /* 0x000000ffff047224 */ /* 0x000fe200078e0010 */
[----:B------:R-:W-:Y:S01]  /*ea40*/  I2FP.F32.U32 R6, R2 ;  /* 0x0000000200067245 */ /* 0x000fe20000201000 */
[----:B------:R-:W-:Y:S02]  /*ea50*/  IMAD.MOV.U32 R5, RZ, RZ, R17 ;  /* 0x000000ffff057224 */ /* 0x000fe400078e0011 */
[----:B------:R-:W1:Y:S01]  /*ea60*/  LDC R10, c[0x0][0x618] ;  /* 0x00018600ff0a7b82 */ /* 0x000e620000000800 */
[----:B------:R-:W-:-:S02]  /*ea70*/  IMAD.X R3, RZ, RZ, ~R3, P0 ;  /* 0x000000ffff037224 */ /* 0x000fc400000e0e03 */
[----:B------:R-:W-:Y:S01]  /*ea80*/  FMUL R9, R6, UR4 ;  /* 0x0000000406097c20 */ /* 0x000fe20008400000 */
[----:B------:R-:W-:Y:S01]  /*ea90*/  IMAD.WIDE.U32 R4, R7, R14, R4 ;  /* 0x0000000e07047225 */ /* 0x000fe200078e0004 */
[----:B------:R-:W-:-:S03]  /*eaa0*/  ULDC UR4, c[0x0][0x154] ;  /* 0x0000550000047ab9 */ /* 0x000fc60000000800 */
[----:B------:R-:W-:Y:S01]  /*eab0*/  IMAD R6, R3, R14, RZ ;  /* 0x0000000e03067224 */ /* 0x000fe200078e02ff */
[----:B------:R-:W2:Y:S01]  /*eac0*/  LDC R13, c[0x0][0x144] ;  /* 0x00005100ff0d7b82 */ /* 0x000ea20000000800 */
[----:B------:R-:W3:Y:S02]  /*ead0*/  F2I.U32.TRUNC.NTZ R9, R9 ;  /* 0x0000000900097305 */ /* 0x000ee4000020f000 */
[----:B------:R-:W-:Y:S02]  /*eae0*/  IMAD R3, R7, R15, R6 ;  /* 0x0000000f07037224 */ /* 0x000fe400078e0206 */
[----:B------:R-:W-:Y:S02]  /*eaf0*/  IMAD.MOV.U32 R6, RZ, RZ, -0x1 ;  /* 0xffffffffff067424 */ /* 0x000fe400078e00ff */
[----:B------:R-:W-:Y:S01]  /*eb00*/  IMAD.IADD R3, R5, 0x1, R3 ;  /* 0x0000000105037824 */ /* 0x000fe200078e0203 */
[----:B------:R-:W4:Y:S01]  /*eb10*/  LDC R12, c[0x0][0x608] ;  /* 0x00018200ff0c7b82 */ /* 0x000f220000000800 */
[----:B------:R-:W-:-:S02]  /*eb20*/  I2FP.F32.U32 R5, R0 ;  /* 0x0000000000057245 */ /* 0x000fc40000201000 */
[----:B0-----:R-:W-:-:S03]  /*eb30*/  ISETP.NE.U32.AND P0, PT, R20, RZ, PT ;  /* 0x000000ff1400720c */ /* 0x001fc60003f05070 */
[----:B------:R-:W-:Y:S01]  /*eb40*/  FMUL R5, R5, UR4 ;  /* 0x0000000405057c20 */ /* 0x000fe20008400000 */
[----:B------:R-:W-:Y:S01]  /*eb50*/  ISETP.NE.AND.EX P0, PT, R21, RZ, PT, P0 ;  /* 0x000000ff1500720c */ /* 0x000fe20003f05300 */
[----:B------:R-:W0:Y:S01]  /*eb60*/  LDC R7, c[0x0][0x658] ;  /* 0x00019600ff077b82 */ /* 0x000e220000000800 */
[-C--:B-1----:R-:W-:Y:S01]  /*eb70*/  SHF.R.U64 R8, R4, R10.reuse, R3 ;  /* 0x0000000a04087219 */ /* 0x082fe20000001203 */
[----:B---3--:R-:W-:Y:S01]  /*eb80*/  IMAD.MOV R4, RZ, RZ, -R9 ;  /* 0x000000ffff047224 */ /* 0x008fe200078e0a09 */
[----:B------:R-:W-:Y:S02]  /*eb90*/  SHF.R.U32.HI R3, RZ, R10, R3 ;  /* 0x0000000aff037219 */ /* 0x000fe40000011603 */
[----:B------:R1:W3:Y:S03]  /*eba0*/  F2I.U32.TRUNC.NTZ R10, R5 ;  /* 0x00000005000a7305 */ /* 0x0002e6000020f000 */
[----:B------:R-:W1:Y:S01]  /*ebb0*/  LDC R17, c[0x0][0x148] ;  /* 0x00005200ff117b82 */ /* 0x000e620000000800 */
[----:B--2---:R-:W-:-:S02]  /*ebc0*/  IMAD R19, R13, R4, R2 ;  /* 0x000000040d137224 */ /* 0x004fc400078e0202 */
[----:B------:R-:W-:-:S05]  /*ebd0*/  IMAD.MOV.U32 R4, RZ, RZ, 0x1 ;  /* 0x00000001ff047424 */ /* 0x000fca00078e00ff */
[----:B------:R-:W2:Y:S01]  /*ebe0*/  LDC R14, c[0x0][0x600] ;  /* 0x00018000ff0e7b82 */ /* 0x000ea20000000800 */
[-CC-:B----4-:R-:W-:Y:S02]  /*ebf0*/  SHF.R.U64 R13, R8, R12.reuse, R3.reuse ;  /* 0x0000000c080d7219 */ /* 0x190fe40000001203 */
[----:B------:R-:W-:-:S05]  /*ec00*/  SHF.R.U32.HI R2, RZ, R12, R3 ;  /* 0x0000000cff027219 */ /* 0x000fca0000011603 */
[----:B------:R-:W4:Y:S01]  /*ec10*/  LDC R16, c[0x0][0x648] ;  /* 0x00019200ff107b82 */ /* 0x000f220000000800 */
[-CC-:B0-----:R-:W-:Y:S02]  /*ec20*/  SHF.R.U64 R15, R13, R7.reuse, R2.reuse ;  /* 0x000000070d0f7219 */ /* 0x181fe40000001202 */
[-C--:B------:R-:W-:Y:S02]  /*ec30*/  SHF.L.U32 R6, R6, R7.reuse, RZ ;  /* 0x0000000706067219 */ /* 0x080fe400000006ff */
[-C--:B------:R-:W-:Y:S01]  /*ec40*/  SHF.R.U32.HI R3, RZ, R7.reuse, R2 ;  /* 0x00000007ff037219 */ /* 0x080fe20000011602 */
[----:B------:R-:W-:Y:S01]  /*ec50*/  IMAD.MOV.U32 R2, RZ, RZ, R15 ;  /* 0x000000ffff027224 */ /* 0x000fe200078e000f */
[----:B------:R-:W-:Y:S01]  /*ec60*/  SHF.L.U32 R12, R4, R7, RZ ;  /* 0x00000007040c7219 */ /* 0x000fe200000006ff */
[----:B------:R-:W0:Y:S01]  /*ec70*/  LDC R18, c[0x0][0x638] ;  /* 0x00018e00ff127b82 */ /* 0x000e220000000800 */
[----:B------:R-:W-:-:S07]  /*ec80*/  LOP3.LUT R22, RZ, R6, RZ, 0x33, !PT ;  /* 0x00000006ff167212 */ /* 0x000fce00078e33ff */
        /* <DEDUP_REMOVED lines=12> */
.L_x_296:
[----:B----4-:R-:W-:Y:S01]  /*ed50*/  SHF.R.U64 R3, R2, R16, R3 ;  /* 0x0000001002037219 */ /* 0x010fe20000001203 */
[----:B--2---:R-:W-:Y:S01]  /*ed60*/  VIADD R5, R14, 0xffffffff ;  /* 0xffffffff0e057836 */ /* 0x004fe20000000000 */
[----:B------:R-:W-:Y:S01]  /*ed70*/  LOP3.LUT R2, R13, R22, RZ, 0xc0, !PT ;  /* 0x000000160d027212 */ /* 0x000fe200078ec0ff */
[----:B------:R-:W-:Y:S02]  /*ed80*/  IMAD.MOV R10, RZ, RZ, -R10 ;  /* 0x000000ffff0a7224 */ /* 0x000fe400078e0a0a */
[----:B------:R-:W-:Y:S02]  /*ed90*/  IMAD.MOV R4, RZ, RZ, -R3 ;  /* 0x000000ffff047224 */ /* 0x000fe400078e0a03 */
[----:B------:R-:W-:Y:S01]  /*eda0*/  IMAD R2, R12, R3, R2 ;  /* 0x000000030c027224 */ /* 0x000fe200078e0202 */
[----:B------:R-:W-:Y:S01]  /*edb0*/  LOP3.LUT R3, R8, R5, RZ, 0xc0, !PT ;  /* 0x0000000508037212 */ /* 0x000fe200078ec0ff */
[----:B------:R-:W-:Y:S02]  /*edc0*/  @P2 IMAD R19, R17, R10, R0 ;  /* 0x0000000a11132224 */ /* 0x000fe400078e0200 */
[----:B0-----:R-:W-:-:S02]  /*edd0*/  IMAD R0, R4, R18, R15 ;  /* 0x0000001204007224 */ /* 0x001fc400078e020f */
[----:B------:R-:W-:Y:S02]  /*ede0*/  IMAD R5, R2, R23, R19 ;  /* 0x0000001702057224 */ /* 0x000fe400078e0213 */
[----:B------:R-:W-:Y:S02]  /*edf0*/  IMAD R0, R0, R14, R3 ;  /* 0x0000000e00007224 */ /* 0x000fe400078e0203 */
[----:B------:R-:W-:-:S03]  /*ee00*/  IMAD.MOV.U32 R4, RZ, RZ, 0x1 ;  /* 0x00000001ff047424 */ /* 0x000fc600078e00ff */
[----:B------:R-:W-:Y:S02]  /*ee10*/  SEL R6, R0, R5, !P2 ;  /* 0x0000000500067207 */ /* 0x000fe40005000000 */
[----:B------:R-:W-:-:S07]  /*ee20*/  SEL R5, R5, R0, !P2 ;  /* 0x0000000005057207 */ /* 0x000fce0005000000 */
.L_x_294:
[----:B------:R-:W-:-:S08]  /*ee30*/  NOP ;  /* 0x0000000000007918 */ /* 0x000fd00000000000 */
[----:B------:R-:W0:-:S00]  /*ee40*/  USETMAXREG.DEALLOC.CTAPOOL 0x28 ;  /* 0x00000028000079c8 */ /* 0x000e0000080e0500 */
[----:B------:R-:W-:-:S13]  /*ee50*/  ISETP.NE.AND P0, PT, RZ, UR8, PT ;  /* 0x00000008ff007c0c */ /* 0x000fda000bf05270 */
[----:B------:R-:W-:Y:S05]  /*ee60*/  @P0 EXIT ;  /* 0x000000000000094d */ /* 0x000fea0003800000 */
[----:B0-----:R-:W-:Y:S01]  /*ee70*/  LOP3.LUT P0, RZ, R4, 0xff, RZ, 0xc0, !PT ;  /* 0x000000ff04ff7812 */ /* 0x001fe2000780c0ff */
[----:B------:R-:W-:Y:S02]  /*ee80*/  IMAD.MOV.U32 R0, RZ, RZ, 0x1 ;  /* 0x00000001ff007424 */ /* 0x000fe400078e00ff */
[----:B------:R-:W-:-:S10]  /*ee90*/  IMAD.MOV.U32 R8, RZ, RZ, RZ ;  /* 0x000000ffff087224 */ /* 0x000fd400078e00ff */
[----:B------:R-:W-:Y:S05]  /*eea0*/  @!P0 BRA `(.L_x_297) ;  /* 0x0000000c00508947 */ /* 0x000fea0003800000 */
[----:B------:R-:W0:Y:S01]  /*eeb0*/  S2R R2, SR_TID.X ;  /* 0x0000000000027919 */ /* 0x000e220000002100 */
[----:B------:R-:W-:Y:S01]  /*eec0*/  ULDC UR4, c[0x0][0x28c] ;  /* 0x0000a30000047ab9 */ /* 0x000fe20000000800 */
[----:B------:R-:W-:Y:S01]  /*eed0*/  ULDC UR6, c[0x0][0x658] ;  /* 0x0001960000067ab9 */ /* 0x000fe20000000800 */
[----:B------:R-:W-:Y:S01]  /*eee0*/  UIADD3 UR10, UR4, 0x1f, URZ ;  /* 0x0000001f040a7890 */ /* 0x000fe2000fffe03f */
[----:B------:R-:W-:Y:S01]  /*eef0*/  BSSY B0, `(.L_x_297) ;  /* 0x00000cf000007945 */ /* 0x000fe20003800000 */
[----:B------:R-:W-:Y:S01]  /*ef00*/  UMOV UR7, 0xffffffff ;  /* 0xffffffff00077882 */ /* 0x000fe20000000000 */
[----:B------:R-:W-:Y:S01]  /*ef10*/  ULDC UR5, c[0x0][0x600] ;  /* 0x0001800000057ab9 */ /* 0x000fe20000000800 */
[----:B------:R-:W-:Y:S01]  /*ef20*/  UMOV UR9, 0x1 ;  /* 0x0000000100097882 */ /* 0x000fe20000000000 */
[----:B------:R-:W-:Y:S01]  /*ef30*/  USHF.L.U32 UR7, UR7, UR6, URZ ;  /* 0x0000000607077299 */ /* 0x000fe2000800063f */
[----:B------:R-:W-:Y:S01]  /*ef40*/  IMAD.MOV.U32 R9, RZ, RZ, 0x1 ;  /* 0x00000001ff097424 */ /* 0x000fe200078e00ff */
[----:B------:R-:W-:Y:S01]  /*ef50*/  UIADD3 UR4, UR5, -0x1, URZ ;  /* 0xffffffff05047890 */ /* 0x000fe2000fffe03f */
[----:B------:R-:W-:Y:S01]  /*ef60*/  IMAD.MOV.U32 R0, RZ, RZ, 0x1 ;  /* 0x00000001ff007424 */ /* 0x000fe200078e00ff */
[----:B------:R-:W-:Y:S01]  /*ef70*/  USHF.R.S32.HI UR11, URZ, 0x1f, UR10 ;  /* 0x0000001f3f0b7899 */ /* 0x000fe2000801140a */
[----:B------:R-:W-:Y:S01]  /*ef80*/  IMAD.MOV.U32 R8, RZ, RZ, RZ ;  /* 0x000000ffff087224 */ /* 0x000fe200078e00ff */
[----:B------:R-:W-:Y:S01]  /*ef90*/  ULDC UR8, c[0x0][0xc] ;  /* 0x0000030000087ab9 */ /* 0x000fe20000000800 */
[----:B------:R-:W-:-:S02]  /*efa0*/  USHF.L.U32 UR5, UR9, UR6, URZ ;  /* 0x0000000609057299 */ /* 0x000fc4000800063f */
[----:B------:R-:W-:Y:S01]  /*efb0*/  ULEA.HI UR11, UR11, UR10, URZ, 0x5 ;  /* 0x0000000a0b0b7291 */ /* 0x000fe2000f8f283f */
[----:B------:R-:W-:Y:S01]  /*efc0*/  ULDC UR9, c[0x0][0x10] ;  /* 0x0000040000097ab9 */ /* 0x000fe20000000800 */
[----:B------:R-:W-:Y:S02]  /*efd0*/  ULOP3.LUT UR6, URZ, UR7, URZ, 0x33, !UPT ;  /* 0x000000073f067292 */ /* 0x000fe4000f8e333f */
[----:B------:R-:W-:Y:S01]  /*efe0*/  UIMAD.WIDE.U32 UR8, UR8, UR9, URZ ;  /* 0x00000009080872a5 */ /* 0x000fe2000f8e003f */
[----:B------:R-:W-:Y:S01]  /*eff0*/  ULDC UR7, c[0x0][0x14] ;  /* 0x0000050000077ab9 */ /* 0x000fe20000000800 */
[----:B------:R-:W-:Y:S02]  /*f000*/  USHF.R.S32.HI UR20, URZ, 0x5, UR11 ;  /* 0x000000053f147899 */ /* 0x000fe4000801140b */
[----:B------:R-:W-:Y:S02]  /*f010*/  UIMAD.WIDE.U32 UR22, UR8, UR7, URZ ;  /* 0x00000007081672a5 */ /* 0x000fe4000f8e003f */
[----:B------:R-:W-:-:S02]  /*f020*/  UIMAD UR18, UR9, UR7, URZ ;  /* 0x00000007091272a4 */ /* 0x000fc4000f8e023f */
[----:B------:R-:W-:Y:S01]  /*f030*/  ULOP3.LUT UR26, UR13, 0x2, URZ, 0xfc, !UPT ;  /* 0x000000020d1a7892 */ /* 0x000fe2000f8efc3f */
[C---:B0-----:R-:W-:Y:S01]  /*f040*/  LOP3.LUT P3, RZ, R2.reuse, 0x7f, RZ, 0xc0, !PT ;  /* 0x0000007f02ff7812 */ /* 0x041fe2000786c0ff */
[----:B------:R-:W-:Y:S01]  /*f050*/  UIADD3 UR18, UR23, UR18, URZ ;  /* 0x0000001217127290 */ /* 0x000fe2000fffe03f */
[----:B------:R-:W-:Y:S01]  /*f060*/  LOP3.LUT P0, RZ, R2, 0x1f, RZ, 0xc0, !PT ;  /* 0x0000001f02ff7812 */ /* 0x000fe2000780c0ff */
[----:B------:R-:W-:Y:S01]  /*f070*/  UIADD3 UR27, UR20, 0x1, URZ ;  /* 0x00000001141b7890 */ /* 0x000fe2000fffe03f */
[----:B------:R-:W-:Y:S02]  /*f080*/  ULDC.64 UR24, c[0x0][0x198] ;  /* 0x0000660000187ab9 */ /* 0x000fe40000000a00 */
[----:B------:R-:W-:-:S13]  /*f090*/  PLOP3.LUT P0, PT, P0, P3, PT, 0x8a, 0x0 ;  /* 0x000000000000781c */ /* 0x000fda0000707172 */
.L_x_309:
[----:B------:R-:W-:-:S03]  /*f0a0*/  UMOV UR7, 0xffffffff ;  /* 0xffffffff00077882 */ /* 0x000fc60000000000 */
[----:B------:R-:W-:Y:S05]  /*f0b0*/  BRA.DIV UR7, `(.L_x_298) ;  /* 0x0000001207107947 */ /* 0x000fea000b800000 */
[----:B------:R-:W-:-:S13]  /*f0c0*/  ELECT P1, URZ, PT ;  /* 0x00000000003f782f */ /* 0x000fda0003820000 */
.L_x_322:
[----:B------:R-:W0:Y:S01]  /*f0d0*/  LDC R2, c[0x0][0x28c] ;  /* 0x0000a300ff027b82 */ /* 0x000e220000000800 */
[----:B------:R-:W-:Y:S01]  /*f0e0*/  BSSY B1, `(.L_x_299) ;  /* 0x0000038000017945 */ /* 0x000fe20003800000 */
[----:B0-----:R-:W-:-:S13]  /*f0f0*/  ISETP.LT.OR P1, PT, R2, 0x1, !P1 ;  /* 0x000000010200780c */ /* 0x001fda0004f21670 */
[----:B------:R-:W-:Y:S05]  /*f100*/  @P1 BRA `(.L_x_300) ;  /* 0x0000000000d41947 */ /* 0x000fea0003800000 */
[----:B------:R-:W-:Y:S02]  /*f110*/  IMAD.SHL.U32 R6, R6, 0x100, RZ ;  /* 0x0000010006067824 */ /* 0x000fe400078e00ff */
[----:B------:R-:W-:Y:S02]  /*f120*/  IMAD.SHL.U32 R7, R5, 0x80, RZ ;  /* 0x0000008005077824 */ /* 0x000fe400078e00ff */
[----:B------:R-:W-:Y:S02]  /*f130*/  IMAD.MOV.U32 R12, RZ, RZ, RZ ;  /* 0x000000ffff0c7224 */ /* 0x000fe400078e00ff */
[----:B------:R-:W-:Y:S02]  /*f140*/  IMAD.U32 R14, RZ, RZ, UR27 ;  /* 0x0000001bff0e7e24 */ /* 0x000fe4000f8e00ff */
[----:B------:R-:W-:Y:S02]  /*f150*/  IMAD.MOV.U32 R2, RZ, RZ, R0 ;  /* 0x000000ffff027224 */ /* 0x000fe400078e0000 */
[----:B------:R-:W-:-:S07]  /*f160*/  IMAD.MOV.U32 R3, RZ, RZ, R8 ;  /* 0x000000ffff037224 */ /* 0x000fce00078e0008 */
.L_x_304:
[----:B------:R-:W0:Y:S01]  /*f170*/  S2R R5, SR_CgaCtaId ;  /* 0x0000000000057919 */ /* 0x000e220000008800 */
[----:B------:R-:W-:-:S04]  /*f180*/  MOV R4, 0x400 ;  /* 0x0000040000047802 */ /* 0x000fc80000000f00 */
[----:B0-----:R-:W-:Y:S02]  /*f190*/  LEA R10, R5, R4, 0x18 ;  /* 0x00000004050a7211 */ /* 0x001fe400078ec0ff */
[----:B------:R-:W-:Y:S01]  /*f1a0*/  SHF.L.U32 R4, R2, 0x1f, RZ ;  /* 0x0000001f02047819 */ /* 0x000fe200000006ff */
[----:B------:R-:W0:Y:S02]  /*f1b0*/  @!P3 LDC R5, c[0x0][0x500] ;  /* 0x00014000ff05bb82 */ /* 0x000e240000000800 */
[----:B------:R-:W-:-:S04]  /*f1c0*/  IMAD R13, R3, 0x8, R10 ;  /* 0x00000008030d7824 */ /* 0x000fc800078e020a */
[----:B------:R-:W1:Y:S02]  /*f1d0*/  SYNCS.PHASECHK.TRANS64.TRYWAIT P1, [R13+URZ+0x30], R4 ;  /* 0x000030040d0075a7 */ /* 0x000e64000802017f */
[----:B-1----:R-:W-:Y:S05]  /*f1e0*/  @!P1 BRA `(.L_x_301) ;  /* 0x0000000c00e49947 */ /* 0x002fea0003800000 */
.L_x_323:
[----:B------:R-:W-:Y:S01]  /*f1f0*/  UPRMT UR7, UR26, 0x9910, URZ ;  /* 0x000099101a077896 */ /* 0x000fe2000800003f */
[----:B0-----:R0:W-:Y:S03]  /*f200*/  @!P3 SYNCS.ARRIVE.TRANS64 RZ, [R13+URZ], R5 ;  /* 0x000000050dffb9a7 */ /* 0x0011e6000800003f */
[----:B------:R-:W-:-:S06]  /*f210*/  UISETP.NE.AND UP0, UPT, UR7, 0x2, UPT ;  /* 0x000000020700788c */ /* 0x000fcc000bf05270 */
[----:B------:R-:W-:-:S13]  /*f220*/  PLOP3.LUT P1, PT, PT, PT, UP0, 0x80, 0x0 ;  /* 0x000000000000781c */ /* 0x000fda0003f2f008 */
[----:B0-----:R-:W-:Y:S05]  /*f230*/  @P1 BRA `(.L_x_302) ;  /* 0x0000000000041947 */ /* 0x001fea0003800000 */
[----:B------:R-:W-:Y:S01]  /*f240*/  BPT.TRAP 0x1 ;  /* 0x000000040000795c */ /* 0x000fe20000300000 */
.L_x_302:
[----:B------:R-:W-:Y:S05]  /*f250*/  @P0 BRA `(.L_x_303) ;  /* 0x0000000000040947 */ /* 0x000fea0003800000 */
[----:B------:R-:W-:Y:S01]  /*f260*/  BPT.TRAP 0x1 ;  /* 0x000000040000795c */ /* 0x000fe20000300000 */
.L_x_303:
[--C-:B-1----:R-:W-:Y:S01]  /*f270*/  IMAD R4, R3, 0x1000, R10.reuse ;  /* 0x0000100003047824 */ /* 0x102fe200078e020a */
[----:B------:R-:W-:Y:S01]  /*f280*/  R2UR UR9, R13 ;  /* 0x000000000d0972ca */ /* 0x000fe200000e0000 */
[----:B------:R-:W-:Y:S01]  /*f290*/  IMAD R10, R3, 0x2000, R10 ;  /* 0x00002000030a7824 */ /* 0x000fe200078e020a */
[----:B------:R-:W-:Y:S01]  /*f2a0*/  UIADD3 UR14, UP0, UR24, 0xf0, URZ ;  /* 0x000000f0180e7890 */ /* 0x000fe2000ff1e03f */
[----:B------:R-:W-:Y:S01]  /*f2b0*/  VIADD R14, R14, 0xffffffff ;  /* 0xffffffff0e0e7836 */ /* 0x000fe20000000000 */
[----:B------:R-:W-:Y:S01]  /*f2c0*/  R2UR UR7, R4 ;  /* 0x00000000040772ca */ /* 0x000fe200000e0000 */
[----:B------:R-:W-:Y:S01]  /*f2d0*/  UIADD3 UR28, UP1, UR24, 0x1f0, URZ ;  /* 0x000001f0181c7890 */ /* 0x000fe2000ff3e03f */
[----:B------:R-:W-:Y:S01]  /*f2e0*/  R2UR UR8, R10 ;  /* 0x000000000a0872ca */ /* 0x000fe200000e0000 */
[----:B------:R-:W-:Y:S01]  /*f2f0*/  UIADD3.X UR15, URZ, UR25, URZ, UP0, !UPT ;  /* 0x000000193f0f7290 */ /* 0x000fe200087fe43f */
[----:B------:R-:W-:Y:S01]  /*f300*/  R2UR UR11, R7 ;  /* 0x00000000070b72ca */ /* 0x000fe200000e0000 */
[----:B------:R-:W-:Y:S01]  /*f310*/  VIADD R3, R3, 0x1 ;  /* 0x0000000103037836 */ /* 0x000fe20000000000 */
[----:B------:R-:W-:Y:S01]  /*f320*/  R2UR UR10, R12 ;  /* 0x000000000c0a72ca */ /* 0x000fe200000e0000 */
[----:B------:R-:W-:Y:S01]  /*f330*/  UIADD3.X UR29, URZ, UR25, URZ, UP1, !UPT ;  /* 0x000000193f1d7290 */ /* 0x000fe20008ffe43f */
[----:B------:R-:W-:Y:S01]  /*f340*/  R2UR UR12, R11 ;  /* 0x000000000b0c72ca */ /* 0x000fe200000e0000 */
[----:B------:R-:W-:Y:S01]  /*f350*/  UMOV UR16, 0x0 ;  /* 0x0000000000107882 */ /* 0x000fe20000000000 */
[----:B------:R-:W-:Y:S01]  /*f360*/  R2UR UR21, R6 ;  /* 0x00000000061572ca */ /* 0x000fe200000e0000 */
[----:B------:R-:W-:Y:S01]  /*f370*/  UMOV UR17, 0x10000000 ;  /* 0x1000000000117882 */ /* 0x000fe20000000000 */
[----:B------:R-:W-:Y:S01]  /*f380*/  ISETP.GT.AND P4, PT, R14, 0x1, PT ;  /* 0x000000010e00780c */ /* 0x000fe20003f84270 */
[----:B------:R-:W-:Y:S01]  /*f390*/  UIADD3 UR7, UR7, 0x180, URZ ;  /* 0x0000018007077890 */ /* 0x000fe2000fffe03f */
[----:B------:R-:W-:Y:S01]  /*f3a0*/  ISETP.NE.AND P1, PT, R3, 0x6, PT ;  /* 0x000000060300780c */ /* 0x000fe20003f25270 */
[----:B------:R-:W-:Y:S01]  /*f3b0*/  UIADD3 UR19, UR8, 0x6180, URZ ;  /* 0x0000618008137890 */ /* 0x000fe2000fffe03f */
[----:B------:R-:W-:-:S02]  /*f3c0*/  VIADD R12, R12, 0x20 ;  /* 0x000000200c0c7836 */ /* 0x000fc40000000000 */
[----:B------:R-:W-:Y:S02]  /*f3d0*/  SEL R5, RZ, 0x1, P1 ;  /* 0x00000001ff057807 */ /* 0x000fe40000800000 */
[----:B------:R-:W-:Y:S01]  /*f3e0*/  UMOV UR8, UR7 ;  /* 0x0000000700087c82 */ /* 0x000fe20008000000 */
[----:B------:R-:W-:Y:S01]  /*f3f0*/  SEL R3, R3, RZ, P1 ;  /* 0x000000ff03037207 */ /* 0x000fe20000800000 */
[----:B------:R0:W-:Y:S01]  /*f400*/  UTMALDG.3D [UR8], [UR14], desc[UR16] ;  /* 0x000010080e0075b4 */ /* 0x0001e20008011000 */
[----:B------:R-:W-:Y:S01]  /*f410*/  LOP3.LUT R2, R2, R5, RZ, 0x3c, !PT ;  /* 0x0000000502027212 */ /* 0x000fe200078e3cff */
[----:B0-----:R-:W-:Y:S01]  /*f420*/  UMOV UR8, UR19 ;  /* 0x0000001300087c82 */ /* 0x001fe20008000000 */
[----:B------:R-:W-:Y:S02]  /*f430*/  UMOV UR11, UR21 ;  /* 0x00000015000b7c82 */ /* 0x000fe40008000000 */
[----:B------:R0:W-:Y:S02]  /*f440*/  UTMALDG.3D [UR8], [UR28], desc[UR16] ;  /* 0x000010081c0075b4 */ /* 0x0001e40008011000 */
[----:B0-----:R-:W-:Y:S05]  /*f450*/  @P4 BRA `(.L_x_304) ;  /* 0xfffffffc00444947 */ /* 0x001fea000383ffff */
.L_x_300:
[----:B------:R-:W-:Y:S05]  /*f460*/  BSYNC B1 ;  /* 0x0000000000017941 */ /* 0x000fea0003800000 */
.L_x_299:
[----:B------:R-:W2:Y:S01]  /*f470*/  LDL.LU R15, [R1+0x78] ;  /* 0x00007800010f7983 */ /* 0x000ea20000300800 */
[----:B------:R-:W-:Y:S01]  /*f480*/  LOP3.LUT P5, RZ, R9, 0xff, RZ, 0xc0, !PT ;  /* 0x000000ff09ff7812 */ /* 0x000fe200078ac0ff */
[----:B------:R-:W-:Y:S01]  /*f490*/  VIADD R8, R8, UR20 ;  /* 0x0000001408087c36 */ /* 0x000fe20008000000 */
[----:B------:R-:W-:Y:S01]  /*f4a0*/  ULDC.64 UR8, c[0x0][0x650] ;  /* 0x0001940000087ab9 */ /* 0x000fe20000000a00 */
[----:B------:R-:W3:Y:S01]  /*f4b0*/  LDL.LU R13, [R1+0x7c] ;  /* 0x00007c00010d7983 */ /* 0x000ee20000300800 */
[----:B------:R-:W-:Y:S01]  /*f4c0*/  IMAD.U32 R5, RZ, RZ, UR20 ;  /* 0x00000014ff057e24 */ /* 0x000fe2000f8e00ff */
[----:B------:R-:W-:Y:S01]  /*f4d0*/  UISETP.GE.U32.AND UP0, UPT, UR20, 0x6, UPT ;  /* 0x000000061400788c */ /* 0x000fe2000bf06070 */
[----:B------:R-:W-:Y:S01]  /*f4e0*/  ISETP.GT.U32.AND P1, PT, R8, 0x5, PT ;  /* 0x000000050800780c */ /* 0x000fe20003f24070 */
[----:B------:R-:W-:Y:S01]  /*f4f0*/  BSSY B1, `(.L_x_305) ;  /* 0x000006c000017945 */ /* 0x000fe20003800000 */
[----:B------:R-:W-:Y:S01]  /*f500*/  IMAD.MOV.U32 R6, RZ, RZ, -0x1 ;  /* 0xffffffffff067424 */ /* 0x000fe200078e00ff */
[----:B------:R-:W-:Y:S01]  /*f510*/  PRMT R9, RZ, 0x7610, R9 ;  /* 0x00007610ff097816 */ /* 0x000fe20000000009 */
[----:B------:R-:W-:Y:S01]  /*f520*/  IMAD.MOV.U32 R11, RZ, RZ, -0x1 ;  /* 0xffffffffff0b7424 */ /* 0x000fe200078e00ff */
[----:B------:R-:W-:-:S02]  /*f530*/  ISETP.LT.U32.AND P1, PT, R5, 0x6, P1 ;  /* 0x000000060500780c */ /* 0x000fc40000f21070 */
[----:B------:R-:W0:Y:S01]  /*f540*/  @P5 S2R R3, SR_CgaCtaId ;  /* 0x0000000000035919 */ /* 0x000e220000008800 */
[----:B------:R-:W-:Y:S02]  /*f550*/  @P5 MOV R2, 0x400 ;  /* 0x0000040000025802 */ /* 0x000fe40000000f00 */
[----:B------:R-:W-:Y:S02]  /*f560*/  PLOP3.LUT P4, PT, PT, PT, UP0, 0x80, 0x0 ;  /* 0x000000000000781c */ /* 0x000fe40003f8f008 */
[----:B0-----:R-:W-:Y:S01]  /*f570*/  @P5 LEA R4, R3, R2, 0x18 ;  /* 0x0000000203045211 */ /* 0x001fe200078ec0ff */
[----:B------:R-:W-:-:S03]  /*f580*/  IMAD.WIDE.U32 R2, R8, -0x55555555, RZ ;  /* 0xaaaaaaab08027825 */ /* 0x000fc600078e00ff */
[----:B------:R0:W-:Y:S02]  /*f590*/  @P5 SYNCS.ARRIVE.TRANS64.A1T0 RZ, [R4+URZ+0x78], RZ ;  /* 0x000078ff04ff59a7 */ /* 0x0001e4000810003f */
[----:B------:R-:W-:Y:S02]  /*f5a0*/  SHF.R.U32.HI R5, RZ, 0x2, R3 ;  /* 0x00000002ff057819 */ /* 0x000fe40000011603 */
[----:B------:R-:W-:Y:S02]  /*f5b0*/  SEL R3, RZ, 0x1, !P1 ;  /* 0x00000001ff037807 */ /* 0x000fe40004800000 */
[----:B------:R-:W-:Y:S01]  /*f5c0*/  PRMT R2, RZ, 0x7610, R2 ;  /* 0x00007610ff027816 */ /* 0x000fe20000000002 */
[----:B------:R-:W-:Y:S01]  /*f5d0*/  IMAD R8, R5, -0x6, R8 ;  /* 0xfffffffa05087824 */ /* 0x000fe200078e0208 */
[----:B------:R-:W-:-:S04]  /*f5e0*/  LOP3.LUT R0, R0, R3, RZ, 0x3c, !PT ;  /* 0x0000000300007212 */ /* 0x000fc800078e3cff */
[----:B------:R-:W-:Y:S01]  /*f5f0*/  @P4 LOP3.LUT R0, R0, 0x1, R5, 0x78, !PT ;  /* 0x0000000100004812 */ /* 0x000fe200078e7805 */
[----:B------:R-:W-:Y:S01]  /*f600*/  IMAD.MOV.U32 R5, RZ, RZ, -0x1 ;  /* 0xffffffffff057424 */ /* 0x000fe200078e00ff */
[----:B---3--:R-:W-:-:S04]  /*f610*/  IADD3 R13, P5, R13, UR22, RZ ;  /* 0x000000160d0d7c10 */ /* 0x008fc8000ffbe0ff */
[----:B--2---:R-:W-:Y:S01]  /*f620*/  IADD3.X R15, R15, UR18, RZ, P5, !PT ;  /* 0x000000120f0f7c10 */ /* 0x004fe2000affe4ff */
[----:B------:R0:W-:Y:S01]  /*f630*/  STL [R1+0x7c], R13 ;  /* 0x00007c0d01007387 */ /* 0x0001e20000100800 */
[----:B------:R-:W-:-:S03]  /*f640*/  ISETP.GE.U32.AND P1, PT, R13, UR8, PT ;  /* 0x000000080d007c0c */ /* 0x000fc6000bf26070 */
[----:B------:R0:W-:Y:S01]  /*f650*/  STL [R1+0x78], R15 ;  /* 0x0000780f01007387 */ /* 0x0001e20000100800 */
[----:B------:R-:W-:-:S13]  /*f660*/  ISETP.GE.U32.AND.EX P1, PT, R15, UR9, PT, P1 ;  /* 0x000000090f007c0c */ /* 0x000fda000bf26110 */
[----:B0-----:R-:W-:Y:S05]  /*f670*/  @P1 BRA `(.L_x_306) ;  /* 0x00000004004c1947 */ /* 0x001fea0003800000 */
[----:B------:R-:W-:Y:S01]  /*f680*/  ULDC.64 UR8, c[0x0][0x628] ;  /* 0x00018a0000087ab9 */ /* 0x000fe20000000a00 */
[----:B------:R-:W0:Y:S01]  /*f690*/  S2R R12, SR_CTAID.X ;  /* 0x00000000000c7919 */ /* 0x000e220000002500 */
[----:B------:R-:W-:Y:S01]  /*f6a0*/  ISETP.NE.U32.AND P1, PT, RZ, UR8, PT ;  /* 0x00000008ff007c0c */ /* 0x000fe2000bf25070 */
[----:B------:R-:W-:Y:S01]  /*f6b0*/  ULDC UR10, c[0x0][0x630] ;  /* 0x00018c00000a7ab9 */ /* 0x000fe20000000800 */
[----:B------:R-:W-:Y:S01]  /*f6c0*/  IMAD.MOV.U32 R2, RZ, RZ, R13 ;  /* 0x000000ffff027224 */ /* 0x000fe200078e000d */
[----:B------:R-:W1:Y:S01]  /*f6d0*/  S2R R10, SR_CTAID.Y ;  /* 0x00000000000a7919 */ /* 0x000e620000002600 */
[----:B------:R-:W-:Y:S01]  /*f6e0*/  ISETP.NE.AND.EX P1, PT, RZ, UR9, PT, P1 ;  /* 0x00000009ff007c0c */ /* 0x000fe2000bf25310 */
[----:B------:R-:W-:-:S12]  /*f6f0*/  IMAD.MOV.U32 R3, RZ, RZ, R15 ;  /* 0x000000ffff037224 */ /* 0x000fd800078e000f */
[----:B------:R-:W-:Y:S05]  /*f700*/  @!P1 BRA `(.L_x_307) ;  /* 0x0000000000289947 */ /* 0x000fea0003800000 */
[----:B------:R-:W-:Y:S02]  /*f710*/  ULDC UR7, c[0x0][0x634] ;  /* 0x00018d0000077ab9 */ /* 0x000fe40000000800 */
[----:B------:R-:W-:-:S05]  /*f720*/  IADD3 R7, P1, R13, UR7, RZ ;  /* 0x000000070d077c10 */ /* 0x000fca000ff3e0ff */
[----:B------:R-:W-:-:S04]  /*f730*/  IMAD.X R11, RZ, RZ, R15, P1 ;  /* 0x000000ffff0b7224 */ /* 0x000fc800008e060f */
[----:B------:R-:W-:-:S04]  /*f740*/  IMAD.WIDE.U32 R4, R11, UR8, RZ ;  /* 0x000000080b047c25 */ /* 0x000fc8000f8e00ff */
[----:B------:R-:W-:-:S04]  /*f750*/  IMAD.WIDE.U32 R4, P1, R7, UR9, R4 ;  /* 0x0000000907047c25 */ /* 0x000fc8000f820004 */
[----:B------:R-:W-:-:S04]  /*f760*/  IMAD.WIDE.U32 R6, R7, UR8, RZ ;  /* 0x0000000807067c25 */ /* 0x000fc8000f8e00ff */
[----:B------:R-:W-:Y:S01]  /*f770*/  IMAD.X R3, RZ, RZ, RZ, P1 ;  /* 0x000000ffff037224 */ /* 0x000fe200008e06ff */
[----:B------:R-:W-:Y:S01]  /*f780*/  IADD3 RZ, P1, R7, R4, RZ ;  /* 0x0000000407ff7210 */ /* 0x000fe20007f3e0ff */
[----:B------:R-:W-:-:S04]  /*f790*/  IMAD.MOV.U32 R2, RZ, RZ, R5 ;  /* 0x000000ffff027224 */ /* 0x000fc800078e0005 */
[----:B------:R-:W-:-:S08]  /*f7a0*/  IMAD.WIDE.U32.X R2, R11, UR9, R2, P1 ;  /* 0x000000090b027c25 */ /* 0x000fd000088e0402 */
.L_x_307:
[--C-:B------:R-:W-:Y:S01]  /*f7b0*/  SHF.R.U64 R11, R2, UR10, R3.reuse ;  /* 0x0000000a020b7c19 */ /* 0x100fe20008001203 */
[----:B------:R-:W-:Y:S01]  /*f7c0*/  ULDC.64 UR8, c[0x0][0x620] ;  /* 0x0001880000087ab9 */ /* 0x000fe20000000a00 */
[----:B------:R-:W-:Y:S01]  /*f7d0*/  SHF.R.U32.HI R2, RZ, UR10, R3 ;  /* 0x0000000aff027c19 */ /* 0x000fe20008011603 */
[----:B------:R-:W-:Y:S01]  /*f7e0*/  IMAD.MOV.U32 R3, RZ, RZ, R15 ;  /* 0x000000ffff037224 */ /* 0x000fe200078e000f */
[----:B------:R-:W-:Y:S01]  /*f7f0*/  IADD3 R5, P1, RZ, -R11, RZ ;  /* 0x8000000bff057210 */ /* 0x000fe20007f3e0ff */
[----:B------:R-:W-:Y:S01]  /*f800*/  ULDC UR7, c[0x0][0x150] ;  /* 0x0000540000077ab9 */ /* 0x000fe20000000800 */
[----:B0-----:R-:W-:Y:S01]  /*f810*/  I2FP.F32.U32 R6, R12 ;  /* 0x0000000c00067245 */ /* 0x001fe20000201000 */
[----:B------:R-:W0:Y:S01]  /*f820*/  LDC R7, c[0x0][0x144] ;  /* 0x00005100ff077b82 */ /* 0x000e220000000800 */
[----:B------:R-:W-:Y:S01]  /*f830*/  ULDC.64 UR10, c[0x0][0x640] ;  /* 0x00019000000a7ab9 */ /* 0x000fe20000000a00 */
[----:B------:R-:W-:Y:S01]  /*f840*/  IMAD.X R2, RZ, RZ, ~R2, P1 ;  /* 0x000000ffff027224 */ /* 0x000fe200008e0e02 */
[----:B------:R-:W-:Y:S01]  /*f850*/  ISETP.NE.U32.AND P1, PT, RZ, UR10, PT ;  /* 0x0000000aff007c0c */ /* 0x000fe2000bf25070 */
[----:B------:R-:W-:Y:S01]  /*f860*/  FMUL R6, R6, UR7 ;  /* 0x0000000706067c20 */ /* 0x000fe20008400000 */
[----:B------:R-:W-:Y:S01]  /*f870*/  ULDC UR7, c[0x0][0x618] ;  /* 0x0001860000077ab9 */ /* 0x000fe20000000800 */
[----:B------:R-:W-:Y:S01]  /*f880*/  IMAD R4, R2, UR8, RZ ;  /* 0x0000000802047c24 */ /* 0x000fe2000f8e02ff */
[----:B------:R-:W-:Y:S01]  /*f890*/  ISETP.NE.AND.EX P1, PT, RZ, UR11, PT, P1 ;  /* 0x0000000bff007c0c */ /* 0x000fe2000bf25310 */
[----:B------:R-:W-:Y:S01]  /*f8a0*/  IMAD.MOV.U32 R2, RZ, RZ, R13 ;  /* 0x000000ffff027224 */ /* 0x000fe200078e000d */
[----:B------:R-:W2:Y:S01]  /*f8b0*/  LDC R15, c[0x0][0x148] ;  /* 0x00005200ff0f7b82 */ /* 0x000ea20000000800 */
[----:B------:R-:W3:Y:S02]  /*f8c0*/  F2I.U32.TRUNC.NTZ R6, R6 ;  /* 0x0000000600067305 */ /* 0x000ee4000020f000 */
[----:B------:R-:W-:Y:S01]  /*f8d0*/  IMAD.WIDE.U32 R2, R5, UR8, R2 ;  /* 0x0000000805027c25 */ /* 0x000fe2000f8e0002 */
[----:B------:R-:W-:-:S03]  /*f8e0*/  ULDC UR8, c[0x0][0x154] ;  /* 0x0000550000087ab9 */ /* 0x000fc60000000800 */
[----:B------:R-:W-:Y:S01]  /*f8f0*/  IMAD R5, R5, UR9, R4 ;  /* 0x0000000905057c24 */ /* 0x000fe2000f8e0204 */
[----:B------:R-:W-:-:S03]  /*f900*/  ULDC UR9, c[0x0][0x608] ;  /* 0x0001820000097ab9 */ /* 0x000fc60000000800 */
[----:B------:R-:W-:-:S05]  /*f910*/  IMAD.IADD R3, R3, 0x1, R5 ;  /* 0x0000000103037824 */ /* 0x000fca00078e0205 */
[----:B------:R-:W-:Y:S01]  /*f920*/  SHF.R.U64 R13, R2, UR7, R3 ;  /* 0x00000007020d7c19 */ /* 0x000fe20008001203 */
[----:B---3--:R-:W-:Y:S01]  /*f930*/  IMAD.MOV R6, RZ, RZ, -R6 ;  /* 0x000000ffff067224 */ /* 0x008fe200078e0a06 */
[----:B-1----:R-:W-:-:S03]  /*f940*/  I2FP.F32.U32 R2, R10 ;  /* 0x0000000a00027245 */ /* 0x002fc60000201000 */
[----:B0-----:R-:W-:Y:S02]  /*f950*/  IMAD R19, R7, R6, R12 ;  /* 0x0000000607137224 */ /* 0x001fe400078e020c */
[----:B------:R-:W-:Y:S01]  /*f960*/  FMUL R4, R2, UR8 ;  /* 0x0000000802047c20 */ /* 0x000fe20008400000 */
[----:B------:R-:W-:Y:S01]  /*f970*/  SHF.R.U32.HI R2, RZ, UR7, R3 ;  /* 0x00000007ff027c19 */ /* 0x000fe20008011603 */
[----:B------:R-:W-:Y:S02]  /*f980*/  ULDC UR7, c[0x0][0x658] ;  /* 0x0001960000077ab9 */ /* 0x000fe40000000800 */
[----:B------:R0:W1:Y:S01]  /*f990*/  F2I.U32.TRUNC.NTZ R18, R4 ;  /* 0x0000000400127305 */ /* 0x000062000020f000 */
[--C-:B------:R-:W-:Y:S02]  /*f9a0*/  SHF.R.U64 R16, R13, UR9, R2.reuse ;  /* 0x000000090d107c19 */ /* 0x100fe40008001202 */
[----:B------:R-:W-:-:S04]  /*f9b0*/  SHF.R.U32.HI R3, RZ, UR9, R2 ;  /* 0x00000009ff037c19 */ /* 0x000fc80008011602 */
[--C-:B------:R-:W-:Y:S02]  /*f9c0*/  SHF.R.U64 R14, R16, UR7, R3.reuse ;  /* 0x00000007100e7c19 */ /* 0x100fe40008001203 */
[----:B------:R-:W-:-:S03]  /*f9d0*/  SHF.R.U32.HI R3, RZ, UR7, R3 ;  /* 0x00000007ff037c19 */ /* 0x000fc60008011603 */
[----:B------:R-:W-:Y:S01]  /*f9e0*/  IMAD.MOV.U32 R2, RZ, RZ, R14 ;  /* 0x000000ffff027224 */ /* 0x000fe200078e000e */
[----:B0-2---:R-:W-:Y:S06]  /*f9f0*/  @!P1 BRA `(.L_x_308) ;  /* 0x0000000000289947 */ /* 0x005fec0003800000 */
        /* <DEDUP_REMOVED lines=10> */
.L_x_308:
[----:B------:R-:W-:Y:S01]  /*faa0*/  ULDC UR7, c[0x0][0x648] ;  /* 0x0001920000077ab9 */ /* 0x000fe20000000800 */
[----:B-1----:R-:W-:Y:S01]  /*fab0*/  IMAD.MOV R18, RZ, RZ, -R18 ;  /* 0x000000ffff127224 */ /* 0x002fe200078e0a12 */
[----:B------:R-:W-:Y:S01]  /*fac0*/  SHF.R.U64 R3, R2, UR7, R3 ;  /* 0x0000000702037c19 */ /* 0x000fe20008001203 */
[----:B------:R-:W-:Y:S01]  /*fad0*/  ULDC UR7, c[0x0][0x638] ;  /* 0x00018e0000077ab9 */ /* 0x000fe20000000800 */
[----:B------:R-:W-:Y:S01]  /*fae0*/  LOP3.LUT R2, R16, UR6, RZ, 0xc0, !PT ;  /* 0x0000000610027c12 */ /* 0x000fe2000f8ec0ff */
[----:B------:R-:W-:Y:S01]  /*faf0*/  @P2 IMAD R19, R15, R18, R10 ;  /* 0x000000120f132224 */ /* 0x000fe200078e020a */
[----:B------:R-:W-:Y:S01]  /*fb00*/  LOP3.LUT R13, R13, UR4, RZ, 0xc0, !PT ;  /* 0x000000040d0d7c12 */ /* 0x000fe2000f8ec0ff */
[----:B------:R-:W-:Y:S01]  /*fb10*/  IMAD.MOV R5, RZ, RZ, -R3 ;  /* 0x000000ffff057224 */ /* 0x000fe200078e0a03 */
[----:B------:R-:W-:Y:S01]  /*fb20*/  ULDC UR8, c[0x0][0x610] ;  /* 0x0001840000087ab9 */ /* 0x000fe20000000800 */
[----:B------:R-:W-:Y:S02]  /*fb30*/  IMAD R2, R3, UR5, R2 ;  /* 0x0000000503027c24 */ /* 0x000fe4000f8e0202 */
[----:B------:R-:W-:Y:S01]  /*fb40*/  IMAD R14, R5, UR7, R14 ;  /* 0x00000007050e7c24 */ /* 0x000fe2000f8e020e */
[----:B------:R-:W-:Y:S01]  /*fb50*/  ULDC UR7, c[0x0][0x600] ;  /* 0x0001800000077ab9 */ /* 0x000fe20000000800 */
[----:B------:R-:W-:-:S02]  /*fb60*/  IMAD R5, R2, UR8, R19 ;  /* 0x0000000802057c24 */ /* 0x000fc4000f8e0213 */
[----:B------:R-:W-:Y:S02]  /*fb70*/  IMAD R14, R14, UR7, R13 ;  /* 0x000000070e0e7c24 */ /* 0x000fe4000f8e020d */
[----:B------:R-:W-:-:S03]  /*fb80*/  IMAD.MOV.U32 R2, RZ, RZ, 0x1 ;  /* 0x00000001ff027424 */ /* 0x000fc600078e00ff */
[----:B------:R-:W-:Y:S02]  /*fb90*/  SEL R6, R14, R5, !P2 ;  /* 0x000000050e067207 */ /* 0x000fe40005000000 */
[----:B------:R-:W-:-:S07]  /*fba0*/  SEL R5, R5, R14, !P2 ;  /* 0x0000000e05057207 */ /* 0x000fce0005000000 */
.L_x_306:
[----:B------:R-:W-:Y:S05]  /*fbb0*/  BSYNC B1 ;  /* 0x0000000000017941 */ /* 0x000fea0003800000 */
.L_x_305:
[----:B------:R-:W-:-:S13]  /*fbc0*/  LOP3.LUT P1, RZ, R2, 0xff, RZ, 0xc0, !PT ;  /* 0x000000ff02ff7812 */ /* 0x000fda000782c0ff */
[----:B------:R-:W-:Y:S05]  /*fbd0*/  @P1 BRA `(.L_x_309) ;  /* 0xfffffff400301947 */ /* 0x000fea000383ffff */
[----:B------:R-:W-:Y:S05]  /*fbe0*/  BSYNC B0 ;  /* 0x0000000000007941 */ /* 0x000fea0003800000 */
.L_x_297:
[----:B------:R-:W-:-:S03]  /*fbf0*/  UMOV UR7, 0xffffffff ;  /* 0xffffffff00077882 */ /* 0x000fc60000000000 */
[----:B------:R-:W-:Y:S05]  /*fc00*/  BRA.DIV UR7, `(.L_x_310) ;  /* 0x0000000607707947 */ /* 0x000fea000b800000 */
[----:B------:R-:W-:-:S13]  /*fc10*/  ELECT P0, URZ, PT ;  /* 0x00000000003f782f */ /* 0x000fda0003800000 */
.L_x_326:
[----:B------:R-:W-:Y:S04]  /*fc20*/  BSSY B0, `(.L_x_311) ;  /* 0x000003e000007945 */ /* 0x000fe80003800000 */
[----:B------:R-:W-:Y:S05]  /*fc30*/  @!P0 BRA `(.L_x_312) ;  /* 0x0000000000f08947 */ /* 0x000fea0003800000 */
[----:B------:R-:W-:-:S04]  /*fc40*/  ULOP3.LUT UR7, UR13, 0x2, URZ, 0xfc, !UPT ;  /* 0x000000020d077892 */ /* 0x000fc8000f8efc3f */
[----:B------:R-:W-:-:S06]  /*fc50*/  UISETP.NE.AND UP0, UPT, UR7, 0x3, UPT ;  /* 0x000000030700788c */ /* 0x000fcc000bf05270 */
[----:B------:R-:W-:-:S13]  /*fc60*/  PLOP3.LUT P0, PT, PT, PT, UP0, 0x80, 0x0 ;  /* 0x000000000000781c */ /* 0x000fda0003f0f008 */
[----:B------:R-:W-:Y:S05]  /*fc70*/  @!P0 BRA `(.L_x_313) ;  /* 0x0000000000048947 */ /* 0x000fea0003800000 */
[----:B------:R-:W-:Y:S01]  /*fc80*/  BPT.TRAP 0x1 ;  /* 0x000000040000795c */ /* 0x000fe20000300000 */
.L_x_313:
[----:B------:R-:W0:Y:S01]  /*fc90*/  S2R R3, SR_CgaCtaId ;  /* 0x0000000000037919 */ /* 0x000e220000008800 */
[----:B------:R-:W-:-:S04]  /*fca0*/  MOV R2, 0x400 ;  /* 0x0000040000027802 */ /* 0x000fc80000000f00 */
[----:B0-----:R-:W-:Y:S02]  /*fcb0*/  LEA R3, R3, R2, 0x18 ;  /* 0x0000000203037211 */ /* 0x001fe400078ec0ff */
[----:B------:R-:W-:-:S03]  /*fcc0*/  SHF.L.U32 R2, R0, 0x1f, RZ ;  /* 0x0000001f00027819 */ /* 0x000fc600000006ff */
[----:B------:R-:W-:-:S04]  /*fcd0*/  VIADD R3, R3, 0x30 ;  /* 0x0000003003037836 */ /* 0x000fc80000000000 */
[C---:B------:R-:W-:Y:S02]  /*fce0*/  IMAD R7, R8.reuse, 0x8, R3 ;  /* 0x0000000808077824 */ /* 0x040fe400078e0203 */
[----:B------:R-:W-:Y:S02]  /*fcf0*/  VIADD R8, R8, 0x1 ;  /* 0x0000000108087836 */ /* 0x000fe40000000000 */
[----:B------:R-:W0:Y:S03]  /*fd00*/  SYNCS.PHASECHK.TRANS64.TRYWAIT P0, [R7+URZ], R2 ;  /* 0x00000002070075a7 */ /* 0x000e26000800017f */
[----:B------:R-:W-:-:S04]  /*fd10*/  ISETP.NE.AND P1, PT, R8, 0x6, PT ;  /* 0x000000060800780c */ /* 0x000fc80003f25270 */
[----:B------:R-:W-:Y:S02]  /*fd20*/  SEL R5, RZ, 0x1, P1 ;  /* 0x00000001ff057807 */ /* 0x000fe40000800000 */
[----:B------:R-:W-:Y:S02]  /*fd30*/  SEL R8, R8, RZ, P1 ;  /* 0x000000ff08087207 */ /* 0x000fe40000800000 */
[----:B------:R-:W-:-:S03]  /*fd40*/  LOP3.LUT R5, R0, R5, RZ, 0x3c, !PT ;  /* 0x0000000500057212 */ /* 0x000fc600078e3cff */
[----:B------:R-:W-:Y:S01]  /*fd50*/  IMAD R9, R8, 0x8, R3 ;  /* 0x0000000808097824 */ /* 0x000fe200078e0203 */
[----:B------:R-:W-:Y:S01]  /*fd60*/  SHF.L.U32 R4, R5, 0x1f, RZ ;  /* 0x0000001f05047819 */ /* 0x000fe200000006ff */
[----:B0-----:R-:W-:Y:S06]  /*fd70*/  @!P0 BRA `(.L_x_314) ;  /* 0x0000000400388947 */ /* 0x001fec0003800000 */
.L_x_327:
[----:B------:R-:W1:Y:S01]  /*fd80*/  SYNCS.PHASECHK.TRANS64.TRYWAIT P0, [R9+URZ], R4 ;  /* 0x00000004090075a7 */ /* 0x000e62000800017f */
[----:B------:R-:W-:-:S05]  /*fd90*/  VIADD R0, R8, 0x1 ;  /* 0x0000000108007836 */ /* 0x000fca0000000000 */
[----:B------:R-:W-:-:S04]  /*fda0*/  ISETP.NE.AND P1, PT, R0, 0x6, PT ;  /* 0x000000060000780c */ /* 0x000fc80003f25270 */
[----:B0-----:R-:W-:Y:S02]  /*fdb0*/  SEL R2, RZ, 0x1, P1 ;  /* 0x00000001ff027807 */ /* 0x001fe40000800000 */
[----:B------:R-:W-:Y:S02]  /*fdc0*/  SEL R0, R0, RZ, P1 ;  /* 0x000000ff00007207 */ /* 0x000fe40000800000 */
[----:B------:R-:W-:-:S03]  /*fdd0*/  LOP3.LUT R7, R5, R2, RZ, 0x3c, !PT ;  /* 0x0000000205077212 */ /* 0x000fc600078e3cff */
[----:B------:R-:W-:Y:S01]  /*fde0*/  IMAD R6, R0, 0x8, R3 ;  /* 0x0000000800067824 */ /* 0x000fe200078e0203 */
[----:B------:R-:W-:Y:S01]  /*fdf0*/  SHF.L.U32 R5, R7, 0x1f, RZ ;  /* 0x0000001f07057819 */ /* 0x000fe200000006ff */
[----:B-1----:R-:W-:Y:S06]  /*fe00*/  @!P0 BRA `(.L_x_315) ;  /* 0x0000000400288947 */ /* 0x002fec0003800000 */
.L_x_328:
[----:B------:R-:W1:Y:S01]  /*fe10*/  SYNCS.PHASECHK.TRANS64.TRYWAIT P0, [R6+URZ], R5 ;  /* 0x00000005060075a7 */ /* 0x000e62000800017f */
[----:B------:R-:W-:-:S05]  /*fe20*/  VIADD R0, R0, 0x1 ;  /* 0x0000000100007836 */ /* 0x000fca0000000000 */
[----:B------:R-:W-:-:S04]  /*fe30*/  ISETP.NE.AND P1, PT, R0, 0x6, PT ;  /* 0x000000060000780c */ /* 0x000fc80003f25270 */
[----:B------:R-:W-:Y:S02]  /*fe40*/  SEL R2, RZ, 0x1, P1 ;  /* 0x00000001ff027807 */ /* 0x000fe40000800000 */
[----:B------:R-:W-:Y:S02]  /*fe50*/  SEL R0, R0, RZ, P1 ;  /* 0x000000ff00007207 */ /* 0x000fe40000800000 */
[----:B------:R-:W-:-:S03]  /*fe60*/  LOP3.LUT R7, R7, R2, RZ, 0x3c, !PT ;  /* 0x0000000207077212 */ /* 0x000fc600078e3cff */
[----:B0-----:R-:W-:Y:S01]  /*fe70*/  IMAD R9, R0, 0x8, R3 ;  /* 0x0000000800097824 */ /* 0x001fe200078e0203 */
[----:B------:R-:W-:Y:S01]  /*fe80*/  SHF.L.U32 R4, R7, 0x1f, RZ ;  /* 0x0000001f07047819 */ /* 0x000fe200000006ff */
[----:B-1----:R-:W-:Y:S06]  /*fe90*/  @!P0 BRA `(.L_x_316) ;  /* 0x0000000400188947 */ /* 0x002fec0003800000 */
.L_x_329:
        /* <DEDUP_REMOVED lines=9> */
.L_x_330:
[----:B------:R-:W1:Y:S01]  /*ff30*/  SYNCS.PHASECHK.TRANS64.TRYWAIT P0, [R6+URZ], R5 ;  /* 0x00000005060075a7 */ /* 0x000e62000800017f */
[----:B------:R-:W-:-:S05]  /*ff40*/  VIADD R0, R0, 0x1 ;  /* 0x0000000100007836 */ /* 0x000fca0000000000 */
[----:B------:R-:W-:-:S04]  /*ff50*/  ISETP.NE.AND P1, PT, R0, 0x6, PT ;  /* 0x000000060000780c */ /* 0x000fc80003f25270 */
[----:B------:R-:W-:Y:S02]  /*ff60*/  SEL R2, RZ, 0x1, P1 ;  /* 0x00000001ff027807 */ /* 0x000fe40000800000 */
[----:B------:R-:W-:Y:S02]  /*ff70*/  SEL R0, R0, RZ, P1 ;  /* 0x000000ff00007207 */ /* 0x000fe40000800000 */
[----:B------:R-:W-:Y:S01]  /*ff80*/  LOP3.LUT R2, R7, R2, RZ, 0x3c, !PT ;  /* 0x0000000207027212 */ /* 0x000fe200078e3cff */
[----:B-1----:R-:W-:Y:S06]  /*ff90*/  @!P0 BRA `(.L_x_318) ;  /* 0x0000000400008947 */ /* 0x002fec0003800000 */
.L_x_331:
[----:B------:R-:W-:Y:S01]  /*ffa0*/  IMAD R3, R0, 0x8, R3 ;  /* 0x0000000800037824 */ /* 0x000fe200078e0203 */
[----:B------:R-:W-:-:S07]  /*ffb0*/  SHF.L.U32 R0, R2, 0x1f, RZ ;  /* 0x0000001f02007819 */ /* 0x000fce00000006ff */
.L_x_319:
[----:B--2---:R2:W3:Y:S02]  /*ffc0*/  SYNCS.PHASECHK.TRANS64.TRYWAIT P0, [R3+URZ], R0 ;  /* 0x00000000030075a7 */ /* 0x0044e4000800017f */
[----:B---3--:R-:W-:Y:S05]  /*ffd0*/  @!P0 NANOSLEEP.SYNCS 0x989680 ;  /* 0x009896800000895d */ /* 0x008fea0003900000 */
[----:B------:R-:W3:Y:S02]  /*ffe0*/  @!P0 SYNCS.PHASECHK.TRANS64 P0, [R3+URZ], R0 ;  /* 0x00000000030085a7 */ /* 0x000ee4000800007f */
[----:B---3--:R-:W-:Y:S05]  /*fff0*/  @!P0 BRA `(.L_x_319) ;  /* 0xfffffffc00f08947 */ /* 0x008fea000383ffff */
.L_x_312:
[----:B------:R-:W-:Y:S05]  /*10000*/  BSYNC B0 ;  /* 0x0000000000007941 */ /* 0x000fea0003800000 */
.L_x_311:
[----:B------:R-:W-:Y:S05]  /*10010*/  EXIT ;  /* 0x000000000000794d */ /* 0x000fea0003800000 */
.L_x_17:
[----:B-1----:R-:W-:-:S04]  /*10020*/  IMAD.U32 R3, RZ, RZ, UR6 ;  /* 0x00000006ff037e24 */ /* 0x002fc8000f8e00ff */
[----:B------:R1:W2:Y:S03]  /*10030*/  SYNCS.PHASECHK.TRANS64.TRYWAIT P0, [R3+URZ], R0 ;  /* 0x00000000030075a7 */ /* 0x0002a6000800017f */
[----:B--2---:R-:W-:Y:S05]  /*10040*/  @!P0 NANOSLEEP.SYNCS 0x989680 ;  /* 0x009896800000895d */ /* 0x004fea0003900000 */
[----:B------:R-:W2:Y:S02]  /*10050*/  @!P0 SYNCS.PHASECHK.TRANS64 P0, [R3+URZ], R0 ;  /* 0x00000000030085a7 */ /* 0x000ea4000800007f */
[----:B--2---:R-:W-:Y:S05]  /*10060*/  @!P0 BRA `(.L_x_17) ;  /* 0xfffffffc00ec8947 */ /* 0x004fea000383ffff */
[----:B------:R-:W-:Y:S05]  /*10070*/  BRA `(.L_x_16) ;  /* 0xffffff1800c87947 */ /* 0x000fea000383ffff */
.L_x_23:
[----:B-----5:R1:W-:Y:S02]  /*10080*/  STL [R1+0x88], R0 ;  /* 0x0000880001007387 */ /* 0x0203e40000100800 */
[----:B-1----:R-:W-:-:S04]  /*10090*/  IMAD.U32 R0, RZ, RZ, UR9 ;  /* 0x00000009ff007e24 */ /* 0x002fc8000f8e00ff */
[----:B------:R1:W3:Y:S03]  /*100a0*/  SYNCS.PHASECHK.TRANS64.TRYWAIT P0, [R0+URZ], R229 ;  /* 0x000000e5000075a7 */ /* 0x0002e6000800017f */
[----:B---3--:R-:W-:Y:S05]  /*100b0*/  @!P0 NANOSLEEP.SYNCS 0x989680 ;  /* 0x009896800000895d */ /* 0x008fea0003900000 */
[----:B------:R1:W3:Y:S02]  /*100c0*/  @!P0 SYNCS.PHASECHK.TRANS64 P0, [R0+URZ], R229 ;  /* 0x000000e5000085a7 */ /* 0x0002e4000800007f */
[----:B-1----:R1:W5:Y:S02]  /*100d0*/  LDL.LU R0, [R1+0x88] ;  /* 0x0000880001007983 */ /* 0x0023640000300800 */
[----:B-1-3--:R-:W-:Y:S05]  /*100e0*/  @!P0 BRA `(.L_x_23) ;  /* 0xfffffffc00e48947 */ /* 0x00afea000383ffff */
[----:B------:R-:W-:Y:S05]  /*100f0*/  BRA `(.L_x_22) ;  /* 0xffffff2c00287947 */ /* 0x000fea000383ffff */
.L_x_298:
[----:B------:R-:W-:Y:S01]  /*10100*/  BSSY B1, `(.L_x_320) ;  /* 0x0000006000017945 */ /* 0x000fe20003800000 */
[----:B------:R-:W-:-:S07]  /*10110*/  IMAD.MOV.U32 R2, RZ, RZ, -0x1 ;  /* 0xffffffffff027424 */ /* 0x000fce00078e00ff */
[----:B------:R-:W-:Y:S05]  /*10120*/  WARPSYNC.COLLECTIVE R2, `(.L_x_321) ;  /* 0x00000000020c7348 */ /* 0x000fea0003c00000 */
[----:B------:R-:W-:Y:S02]  /*10130*/  ELECT P1, UR62, PT ;  /* 0x00000000003e782f */ /* 0x000fe40003820000 */
[----:B------:R-:W-:Y:S01]  /*10140*/  MOV R2, UR62 ;  /* 0x0000003e00027c02 */ /* 0x000fe20008000f00 */
[----:B------:R-:W-:Y:S10]  /*10150*/  ENDCOLLECTIVE ;  /* 0x000000000000791b */ /* 0x000ff40003800000 */
.L_x_321:
[----:B------:R-:W-:Y:S05]  /*10160*/  BSYNC B1 ;  /* 0x0000000000017941 */ /* 0x000fea0003800000 */
.L_x_320:
[----:B------:R-:W-:Y:S05]  /*10170*/  BRA `(.L_x_322) ;  /* 0xffffffec00d47947 */ /* 0x000fea000383ffff */
.L_x_301:
[----:B-1----:R1:W2:Y:S02]  /*10180*/  SYNCS.PHASECHK.TRANS64.TRYWAIT P1, [R13+URZ+0x30], R4 ;  /* 0x000030040d0075a7 */ /* 0x0022a4000802017f */
[----:B--2---:R-:W-:Y:S05]  /*10190*/  @!P1 NANOSLEEP.SYNCS 0x989680 ;  /* 0x009896800000995d */ /* 0x004fea0003900000 */
[----:B------:R-:W2:Y:S02]  /*101a0*/  @!P1 SYNCS.PHASECHK.TRANS64 P1, [R13+URZ+0x30], R4 ;  /* 0x000030040d0095a7 */ /* 0x000ea4000802007f */
[----:B--2---:R-:W-:Y:S05]  /*101b0*/  @!P1 BRA `(.L_x_301) ;  /* 0xfffffffc00f09947 */ /* 0x004fea000383ffff */
[----:B------:R-:W-:Y:S05]  /*101c0*/  BRA `(.L_x_323) ;  /* 0xfffffff000087947 */ /* 0x000fea000383ffff */
.L_x_310:
[----:B------:R-:W-:Y:S01]  /*101d0*/  BSSY B0, `(.L_x_324) ;  /* 0x0000006000007945 */ /* 0x000fe20003800000 */
[----:B------:R-:W-:-:S07]  /*101e0*/  IMAD.MOV.U32 R2, RZ, RZ, -0x1 ;  /* 0xffffffffff027424 */ /* 0x000fce00078e00ff */
[----:B------:R-:W-:Y:S05]  /*101f0*/  WARPSYNC.COLLECTIVE R2, `(.L_x_325) ;  /* 0x00000000020c7348 */ /* 0x000fea0003c00000 */
[----:B------:R-:W-:Y:S02]  /*10200*/  ELECT P1, UR62, PT ;  /* 0x00000000003e782f */ /* 0x000fe40003820000 */
[----:B------:R-:W-:Y:S01]  /*10210*/  MOV R2, UR62 ;  /* 0x0000003e00027c02 */ /* 0x000fe20008000f00 */
[----:B------:R-:W-:Y:S10]  /*10220*/  ENDCOLLECTIVE ;  /* 0x000000000000791b */ /* 0x000ff40003800000 */
.L_x_325:
[----:B------:R-:W-:Y:S05]  /*10230*/  BSYNC B0 ;  /* 0x0000000000007941 */ /* 0x000fea0003800000 */
.L_x_324:
[----:B------:R-:W-:Y:S01]  /*10240*/  PLOP3.LUT P0, PT, P1, PT, PT, 0x80, 0x0 ;  /* 0x000000000000781c */ /* 0x000fe20000f0f070 */
[----:B------:R-:W-:-:S12]  /*10250*/  BRA `(.L_x_326) ;  /* 0xfffffff800707947 */ /* 0x000fd8000383ffff */
.L_x_314:
[----:B0-----:R0:W1:Y:S02]  /*10260*/  SYNCS.PHASECHK.TRANS64.TRYWAIT P0, [R7+URZ], R2 ;  /* 0x00000002070075a7 */ /* 0x001064000800017f */
[----:B-1----:R-:W-:Y:S05]  /*10270*/  @!P0 NANOSLEEP.SYNCS 0x989680 ;  /* 0x009896800000895d */ /* 0x002fea0003900000 */
[----:B------:R-:W1:Y:S02]  /*10280*/  @!P0 SYNCS.PHASECHK.TRANS64 P0, [R7+URZ], R2 ;  /* 0x00000002070085a7 */ /* 0x000e64000800007f */
[----:B-1----:R-:W-:Y:S05]  /*10290*/  @!P0 BRA `(.L_x_314) ;  /* 0xfffffffc00f08947 */ /* 0x002fea000383ffff */
[----:B------:R-:W-:Y:S05]  /*102a0*/  BRA `(.L_x_327) ;  /* 0xfffffff800b47947 */ /* 0x000fea000383ffff */
.L_x_315:
[----:B0-----:R0:W1:Y:S02]  /*102b0*/  SYNCS.PHASECHK.TRANS64.TRYWAIT P0, [R9+URZ], R4 ;  /* 0x00000004090075a7 */ /* 0x001064000800017f */
[----:B-1----:R-:W-:Y:S05]  /*102c0*/  @!P0 NANOSLEEP.SYNCS 0x989680 ;  /* 0x009896800000895d */ /* 0x002fea0003900000 */
[----:B------:R-:W1:Y:S02]  /*102d0*/  @!P0 SYNCS.PHASECHK.TRANS64 P0, [R9+URZ], R4 ;  /* 0x00000004090085a7 */ /* 0x000e64000800007f */
[----:B-1----:R-:W-:Y:S05]  /*102e0*/  @!P0 BRA `(.L_x_315) ;  /* 0xfffffffc00f08947 */ /* 0x002fea000383ffff */
[----:B------:R-:W-:Y:S05]  /*102f0*/  BRA `(.L_x_328) ;  /* 0xfffffff800c47947 */ /* 0x000fea000383ffff */
.L_x_316:
[----:B0-----:R0:W1:Y:S02]  /*10300*/  SYNCS.PHASECHK.TRANS64.TRYWAIT P0, [R6+URZ], R5 ;  /* 0x00000005060075a7 */ /* 0x001064000800017f */
[----:B-1----:R-:W-:Y:S05]  /*10310*/  @!P0 NANOSLEEP.SYNCS 0x989680 ;  /* 0x009896800000895d */ /* 0x002fea0003900000 */
[----:B------:R-:W1:Y:S02]  /*10320*/  @!P0 SYNCS.PHASECHK.TRANS64 P0, [R6+URZ], R5 ;  /* 0x00000005060085a7 */ /* 0x000e64000800007f */
[----:B-1----:R-:W-:Y:S05]  /*10330*/  @!P0 BRA `(.L_x_316) ;  /* 0xfffffffc00f08947 */ /* 0x002fea000383ffff */
[----:B------:R-:W-:Y:S05]  /*10340*/  BRA `(.L_x_329) ;  /* 0xfffffff800d47947 */ /* 0x000fea000383ffff */
.L_x_317:
[----:B0-----:R0:W1:Y:S02]  /*10350*/  SYNCS.PHASECHK.TRANS64.TRYWAIT P0, [R9+URZ], R4 ;  /* 0x00000004090075a7 */ /* 0x001064000800017f */
[----:B-1----:R-:W-:Y:S05]  /*10360*/  @!P0 NANOSLEEP.SYNCS 0x989680 ;  /* 0x009896800000895d */ /* 0x002fea0003900000 */
[----:B------:R-:W1:Y:S02]  /*10370*/  @!P0 SYNCS.PHASECHK.TRANS64 P0, [R9+URZ], R4 ;  /* 0x00000004090085a7 */ /* 0x000e64000800007f */
[----:B-1----:R-:W-:Y:S05]  /*10380*/  @!P0 BRA `(.L_x_317) ;  /* 0xfffffffc00f08947 */ /* 0x002fea000383ffff */
[----:B------:R-:W-:Y:S05]  /*10390*/  BRA `(.L_x_330) ;  /* 0xfffffff800e47947 */ /* 0x000fea000383ffff */
.L_x_318:
[----:B-1----:R1:W2:Y:S02]  /*103a0*/  SYNCS.PHASECHK.TRANS64.TRYWAIT P0, [R6+URZ], R5 ;  /* 0x00000005060075a7 */ /* 0x0022a4000800017f */
[----:B--2---:R-:W-:Y:S05]  /*103b0*/  @!P0 NANOSLEEP.SYNCS 0x989680 ;  /* 0x009896800000895d */ /* 0x004fea0003900000 */
[----:B------:R-:W2:Y:S02]  /*103c0*/  @!P0 SYNCS.PHASECHK.TRANS64 P0, [R6+URZ], R5 ;  /* 0x00000005060085a7 */ /* 0x000ea4000800007f */
[----:B--2---:R-:W-:Y:S05]  /*103d0*/  @!P0 BRA `(.L_x_318) ;  /* 0xfffffffc00f08947 */ /* 0x004fea000383ffff */
[----:B------:R-:W-:Y:S05]  /*103e0*/  BRA `(.L_x_331) ;  /* 0xfffffff800ec7947 */ /* 0x000fea000383ffff */
.L_x_332:
[----:B------:R-:W-:-:S00]  /*103f0*/  BRA `(.L_x_332) ;  /* 0xfffffffc00fc7947 */ /* 0x000fc0000383ffff */
[----:B------:R-:W-:-:S00]  /*10400*/  NOP ;  /* 0x0000000000007918 */ /* 0x000fc00000000000 */
[----:B------:R-:W-:-:S00]  /*10410*/  NOP ;  /* 0x0000000000007918 */ /* 0x000fc00000000000 */
[----:B------:R-:W-:-:S00]  /*10420*/  NOP ;  /* 0x0000000000007918 */ /* 0x000fc00000000000 */
[----:B------:R-:W-:-:S00]  /*10430*/  NOP ;  /* 0x0000000000007918 */ /* 0x000fc00000000000 */
[----:B------:R-:W-:-:S00]  /*10440*/  NOP ;  /* 0x0000000000007918 */ /* 0x000fc00000000000 */
[----:B------:R-:W-:-:S00]  /*10450*/  NOP ;  /* 0x0000000000007918 */ /* 0x000fc00000000000 */
[----:B------:R-:W-:-:S00]  /*10460*/  NOP ;  /* 0x0000000000007918 */ /* 0x000fc00000000000 */
[----:B------:R-:W-:-:S00]  /*10470*/  NOP ;  /* 0x0000000000007918 */ /* 0x000fc00000000000 */
.L_x_333:


//--------------------- .nv.shared._ZN7cutlass13device_kernelINS_4gemm6kernel13GemmUniversalIN4cute5tupleIJiiiiEEENS1_10collective13CollectiveMmaINS1_37MainloopSm90TmaGmmaWarpSpecializedFP8ILi6ENS5_IJNS4_1CILi1EEESB_SB_EEENS1_35KernelTmaWarpSpecializedCooperativeEEENS5_IJNSA_ILi128EEENSA_ILi256EEENSA_ILi32EEEEEENS_12float_e4m3_tENS5_IJlSB_lEEESJ_SK_NS4_8TiledMMAINS4_8MMA_AtomIJNS4_4SM904GMMA31MMA_64x256x32_F32E4M3E4M3_SS_TNILNSO_7ScaleInE1ELSQ_1EEEEEENS4_6LayoutINS5_IJNSA_ILi2EEESB_SB_EEENS5_IJSB_NSA_ILi0EEESW_EEEEENS5_IJNS4_10UnderscoreESZ_SZ_EEEEENS4_13SM90_TMA_LOADENS4_14ComposedLayoutINS4_7SwizzleILi1ELi4ELi3EEENS4_18smem_ptr_flag_bitsILi8EEENST_INS5_IJNSA_ILi8EEESH_EEENS5_IJSH_SB_EEEEEEEvNS4_8identityES12_S1C_vS1D_EENS_8epilogue10collective6detail29Sm90TmaWarpSpecializedAdapterINS1G_15DefaultEpilogueISJ_SK_SK_NS1F_6thread17LinearCombinationISJ_Li1EffLNS1K_9ScaleType4KindE0ELNS_15FloatRoundStyleE2ESJ_EENS1_15EpilogueDefaultEEEEEvvEEEEvNT_6ParamsE --------------------------
	.section	.nv.shared._ZN7cutlass13device_kernelINS_4gemm6kernel13GemmUniversalIN4cute5tupleIJiiiiEEENS1_10collective13CollectiveMmaINS1_37MainloopSm90TmaGmmaWarpSpecializedFP8ILi6ENS5_IJNS4_1CILi1EEESB_SB_EEENS1_35KernelTmaWarpSpecializedCooperativeEEENS5_IJNSA_ILi128EEENSA_ILi256EEENSA_ILi32EEEEEENS_12float_e4m3_tENS5_IJlSB_lEEESJ_SK_NS4_8TiledMMAINS4_8MMA_AtomIJNS4_4SM904GMMA31MMA_64x256x32_F32E4M3E4M3_SS_TNILNSO_7ScaleInE1ELSQ_1EEEEEENS4_6LayoutINS5_IJNSA_ILi2EEESB_SB_EEENS5_IJSB_NSA_ILi0EEESW_EEEEENS5_IJNS4_10UnderscoreESZ_SZ_EEEEENS4_13SM90_TMA_LOADENS4_14ComposedLayoutINS4_7SwizzleILi1ELi4ELi3EEENS4_18smem_ptr_flag_bitsILi8EEENST_INS5_IJNSA_ILi8EEESH_EEENS5_IJSH_SB_EEEEEEEvNS4_8identityES12_S1C_vS1D_EENS_8epilogue10collective6detail29Sm90TmaWarpSpecializedAdapterINS1G_15DefaultEpilogueISJ_SK_SK_NS1F_6thread17LinearCombinationISJ_Li1EffLNS1K_9ScaleType4KindE0ELNS_15FloatRoundStyleE2ESJ_EENS1_15EpilogueDefaultEEEEEvvEEEEvNT_6ParamsE,"aw",@nobits
	.sectionflags	@""
	.align	16
	.zero		1024


//--------------------- .nv.shared.reserved.0     --------------------------
	.section	.nv.shared.reserved.0,"aw",@nobits
	.weak		__nv_reservedSMEM_offset_0_alias
	.size		__nv_reservedSMEM_offset_0_alias, 0, 0
	.other		__nv_reservedSMEM_offset_0_alias,@"STO_CUDA_RESERVED_SHARED STV_DEFAULT"
__nv_reservedSMEM_offset_0_alias:
	.zero		0


//--------------------- .nv.global                --------------------------
	.section	.nv.global,"aw",@nobits
.nv.global:
	.type		_ZN40_INTERNAL_5ce76201_4_k_cu_baa6b245_269224cute1_E,@object
	.size		_ZN40_INTERNAL_5ce76201_4_k_cu_baa6b245_269224cute1_E,(_ZN40_INTERNAL_5ce76201_4_k_cu_baa6b245_269224cuda3std3__45__cpo6cbeginE - _ZN40_INTERNAL_5ce76201_4_k_cu_baa6b245_269224cute1_E)
_ZN40_INTERNAL_5ce76201_4_k_cu_baa6b245_269224cute1_E:
	.zero		1
	.type		_ZN40_INTERNAL_5ce76201_4_k_cu_baa6b245_269224cuda3std3__45__cpo6cbeginE,@object
	.size		_ZN40_INTERNAL_5ce76201_4_k_cu_baa6b245_269224cuda3std3__45__cpo6cbeginE,(_ZN40_INTERNAL_5ce76201_4_k_cu_baa6b245_269224cuda3std3__48in_placeE - _ZN40_INTERNAL_5ce76201_4_k_cu_baa6b245_269224cuda3std3__45__cpo6cbeginE)
_ZN40_INTERNAL_5ce76201_4_k_cu_baa6b245_269224cuda3std3__45__cpo6cbeginE:
	.zero		1
	.type		_ZN40_INTERNAL_5ce76201_4_k_cu_baa6b245_269224cuda3std3__48in_placeE,@object
	.size		_ZN40_INTERNAL_5ce76201_4_k_cu_baa6b245_269224cuda3std3__48in_placeE,(_ZN40_INTERNAL_5ce76201_4_k_cu_baa6b245_269224cuda3std6ranges3__45__cpo9iter_moveE - _ZN40_INTERNAL_5ce76201_4_k_cu_baa6b245_269224cuda3std3__48in_placeE)
_ZN40_INTERNAL_5ce76201_4_k_cu_baa6b245_269224cuda3std3__48in_placeE:
	.zero		1
	.type		_ZN40_INTERNAL_5ce76201_4_k_cu_baa6b245_269224cuda3std6ranges3__45__cpo9iter_moveE,@object
	.size		_ZN40_INTERNAL_5ce76201_4_k_cu_baa6b245_269224cuda3std6ranges3__45__cpo9iter_moveE,(_ZN40_INTERNAL_5ce76201_4_k_cu_baa6b245_269224cuda3std3__45__cpo5beginE - _ZN40_INTERNAL_5ce76201_4_k_cu_baa6b245_269224cuda3std6ranges3__45__cpo9iter_moveE)
_ZN40_INTERNAL_5ce76201_4_k_cu_baa6b245_269224cuda3std6ranges3__45__cpo9iter_moveE:
	.zero		1
	.type		_ZN40_INTERNAL_5ce76201_4_k_cu_baa6b245_269224cuda3std3__45__cpo5beginE,@object
	.size		_ZN40_INTERNAL_5ce76201_4_k_cu_baa6b245_269224cuda3std3__45__cpo5beginE,(_ZN40_INTERNAL_5ce76201_4_k_cu_baa6b245_269224cuda3std3__442_GLOBAL__N__5ce76201_4_k_cu_baa6b245_269226ignoreE - _ZN40_INTERNAL_5ce76201_4_k_cu_baa6b245_269224cuda3std3__45__cpo5beginE)
_ZN40_INTERNAL_5ce76201_4_k_cu_baa6b245_269224cuda3std3__45__cpo5beginE:
	.zero		1
	.type		_ZN40_INTERNAL_5ce76201_4_k_cu_baa6b245_269224cuda3std3__442_GLOBAL__N__5ce76201_4_k_cu_baa6b245_269226ignoreE,@object
	.size		_ZN40_INTERNAL_5ce76201_4_k_cu_baa6b245_269224cuda3std3__442_GLOBAL__N__5ce76201_4_k_cu_baa6b245_269226ignoreE,(_ZN40_INTERNAL_5ce76201_4_k_cu_baa6b245_269224cute7productE - _ZN40_INTERNAL_5ce76201_4_k_cu_baa6b245_269224cuda3std3__442_GLOBAL__N__5ce76201_4_k_cu_baa6b245_269226ignoreE)
_ZN40_INTERNAL_5ce76201_4_k_cu_baa6b245_269224cuda3std3__442_GLOBAL__N__5ce76201_4_k_cu_baa6b245_269226ignoreE:
	.zero		1
	.type		_ZN40_INTERNAL_5ce76201_4_k_cu_baa6b245_269224cute7productE,@object
	.size		_ZN40_INTERNAL_5ce76201_4_k_cu_baa6b245_269224cute7productE,(_ZN40_INTERNAL_5ce76201_4_k_cu_baa6b245_269224cuda3std3__45__cpo3endE - _ZN40_INTERNAL_5ce76201_4_k_cu_baa6b245_269224cute7productE)
_ZN40_INTERNAL_5ce76201_4_k_cu_baa6b245_269224cute7productE:
	.zero		1
	.type		_ZN40_INTERNAL_5ce76201_4_k_cu_baa6b245_269224cuda3std3__45__cpo3endE,@object
	.size		_ZN40_INTERNAL_5ce76201_4_k_cu_baa6b245_269224cuda3std3__45__cpo3endE,(_ZN40_INTERNAL_5ce76201_4_k_cu_baa6b245_269224cuda3std3__419piecewise_constructE - _ZN40_INTERNAL_5ce76201_4_k_cu_baa6b245_269224cuda3std3__45__cpo3endE)
_ZN40_INTERNAL_5ce76201_4_k_cu_baa6b245_269224cuda3std3__45__cpo3endE:
	.zero		1
	.type		_ZN40_INTERNAL_5ce76201_4_k_cu_baa6b245_269224cuda3std3__419piecewise_constructE,@object
	.size		_ZN40_INTERNAL_5ce76201_4_k_cu_baa6b245_269224cuda3std3__419piecewise_constructE,(_ZN40_INTERNAL_5ce76201_4_k_cu_baa6b245_269224cuda3std3__45__cpo4cendE - _ZN40_INTERNAL_5ce76201_4_k_cu_baa6b245_269224cuda3std3__419piecewise_constructE)
_ZN40_INTERNAL_5ce76201_4_k_cu_baa6b245_269224cuda3std3__419piecewise_constructE:
	.zero		1
	.type		_ZN40_INTERNAL_5ce76201_4_k_cu_baa6b245_269224cuda3std3__45__cpo4cendE,@object
	.size		_ZN40_INTERNAL_5ce76201_4_k_cu_baa6b245_269224cuda3std3__45__cpo4cendE,(_ZN40_INTERNAL_5ce76201_4_k_cu_baa6b245_269224cuda3std6ranges3__45__cpo4swapE - _ZN40_INTERNAL_5ce76201_4_k_cu_baa6b245_269224cuda3std3__45__cpo4cendE)
_ZN40_INTERNAL_5ce76201_4_k_cu_baa6b245_269224cuda3std3__45__cpo4cendE:
	.zero		1
	.type		_ZN40_INTERNAL_5ce76201_4_k_cu_baa6b245_269224cuda3std6ranges3__45__cpo4swapE,@object
	.size		_ZN40_INTERNAL_5ce76201_4_k_cu_baa6b245_269224cuda3std6ranges3__45__cpo4swapE,(.L_7 - _ZN40_INTERNAL_5ce76201_4_k_cu_baa6b245_269224cuda3std6ranges3__45__cpo4swapE)
_ZN40_INTERNAL_5ce76201_4_k_cu_baa6b245_269224cuda3std6ranges3__45__cpo4swapE:
	.zero		1
.L_7:


//--------------------- .nv.constant0._ZN7cutlass13device_kernelINS_4gemm6kernel13GemmUniversalIN4cute5tupleIJiiiiEEENS1_10collective13CollectiveMmaINS1_37MainloopSm90TmaGmmaWarpSpecializedFP8ILi6ENS5_IJNS4_1CILi1EEESB_SB_EEENS1_35KernelTmaWarpSpecializedCooperativeEEENS5_IJNSA_ILi128EEENSA_ILi256EEENSA_ILi32EEEEEENS_12float_e4m3_tENS5_IJlSB_lEEESJ_SK_NS4_8TiledMMAINS4_8MMA_AtomIJNS4_4SM904GMMA31MMA_64x256x32_F32E4M3E4M3_SS_TNILNSO_7ScaleInE1ELSQ_1EEEEEENS4_6LayoutINS5_IJNSA_ILi2EEESB_SB_EEENS5_IJSB_NSA_ILi0EEESW_EEEEENS5_IJNS4_10UnderscoreESZ_SZ_EEEEENS4_13SM90_TMA_LOADENS4_14ComposedLayoutINS4_7SwizzleILi1ELi4ELi3EEENS4_18smem_ptr_flag_bitsILi8EEENST_INS5_IJNSA_ILi8EEESH_EEENS5_IJSH_SB_EEEEEEEvNS4_8identityES12_S1C_vS1D_EENS_8epilogue10collective6detail29Sm90TmaWarpSpecializedAdapterINS1G_15DefaultEpilogueISJ_SK_SK_NS1F_6thread17LinearCombinationISJ_Li1EffLNS1K_9ScaleType4KindE0ELNS_15FloatRoundStyleE2ESJ_EENS1_15EpilogueDefaultEEEEEvvEEEEvNT_6ParamsE --------------------------
	.section	.nv.constant0._ZN7cutlass13device_kernelINS_4gemm6kernel13GemmUniversalIN4cute5tupleIJiiiiEEENS1_10collective13CollectiveMmaINS1_37MainloopSm90TmaGmmaWarpSpecializedFP8ILi6ENS5_IJNS4_1CILi1EEESB_SB_EEENS1_35KernelTmaWarpSpecializedCooperativeEEENS5_IJNSA_ILi128EEENSA_ILi256EEENSA_ILi32EEEEEENS_12float_e4m3_tENS5_IJlSB_lEEESJ_SK_NS4_8TiledMMAINS4_8MMA_AtomIJNS4_4SM904GMMA31MMA_64x256x32_F32E4M3E4M3_SS_TNILNSO_7ScaleInE1ELSQ_1EEEEEENS4_6LayoutINS5_IJNSA_ILi2EEESB_SB_EEENS5_IJSB_NSA_ILi0EEESW_EEEEENS5_IJNS4_10UnderscoreESZ_SZ_EEEEENS4_13SM90_TMA_LOADENS4_14ComposedLayoutINS4_7SwizzleILi1ELi4ELi3EEENS4_18smem_ptr_flag_bitsILi8EEENST_INS5_IJNSA_ILi8EEESH_EEENS5_IJSH_SB_EEEEEEEvNS4_8identityES12_S1C_vS1D_EENS_8epilogue10collective6detail29Sm90TmaWarpSpecializedAdapterINS1G_15DefaultEpilogueISJ_SK_SK_NS1F_6thread17LinearCombinationISJ_Li1EffLNS1K_9ScaleType4KindE0ELNS_15FloatRoundStyleE2ESJ_EENS1_15EpilogueDefaultEEEEEvvEEEEvNT_6ParamsE,"a",@progbits
	.sectionflags	@""
	.align	4
.nv.constant0._ZN7cutlass13device_kernelINS_4gemm6kernel13GemmUniversalIN4cute5tupleIJiiiiEEENS1_10collective13CollectiveMmaINS1_37MainloopSm90TmaGmmaWarpSpecializedFP8ILi6ENS5_IJNS4_1CILi1EEESB_SB_EEENS1_35KernelTmaWarpSpecializedCooperativeEEENS5_IJNSA_ILi128EEENSA_ILi256EEENSA_ILi32EEEEEENS_12float_e4m3_tENS5_IJlSB_lEEESJ_SK_NS4_8TiledMMAINS4_8MMA_AtomIJNS4_4SM904GMMA31MMA_64x256x32_F32E4M3E4M3_SS_TNILNSO_7ScaleInE1ELSQ_1EEEEEENS4_6LayoutINS5_IJNSA_ILi2EEESB_SB_EEENS5_IJSB_NSA_ILi0EEESW_EEEEENS5_IJNS4_10UnderscoreESZ_SZ_EEEEENS4_13SM90_TMA_LOADENS4_14ComposedLayoutINS4_7SwizzleILi1ELi4ELi3EEENS4_18smem_ptr_flag_bitsILi8EEENST_INS5_IJNSA_ILi8EEESH_EEENS5_IJSH_SB_EEEEEEEvNS4_8identityES12_S1C_vS1D_EENS_8epilogue10collective6detail29Sm90TmaWarpSpecializedAdapterINS1G_15DefaultEpilogueISJ_SK_SK_NS1F_6thread17LinearCombinationISJ_Li1EffLNS1K_9ScaleType4KindE0ELNS_15FloatRoundStyleE2ESJ_EENS1_15EpilogueDefaultEEEEEvvEEEEvNT_6ParamsE:
	.zero		1664


//--------------------- SYMBOLS --------------------------

	.type		.nv.reservedSmem.offset0,@object
	.size		.nv.reservedSmem.offset0,0x4
